// auto-generated by cutlass_sweep.gemm — config: {"arch": "sm_90", "cluster_m": 2, "cluster_n": 1, "dtype": "e4m3", "stages": 4, "tile_k": 128, "tile_m": 128, "tile_n": 128}
#include "cutlass/cutlass.h"
#include "cutlass/gemm/collective/collective_builder.hpp"
#include "cutlass/gemm/device/gemm_universal_adapter.h"
#include "cutlass/gemm/kernel/gemm_universal.hpp"
#include "cutlass/epilogue/collective/collective_builder.hpp"

using ElemA = cutlass::float_e4m3_t;
using ElemB = cutlass::float_e4m3_t;
using ElemCD = cutlass::float_e4m3_t;
using Acc  = float;
using TileShape    = cute::Shape<cute::_128, cute::_128, cute::_128>;
using ClusterShape = cute::Shape<cute::_2, cute::_1, cute::_1>;

using CollectiveEpilogue = typename cutlass::epilogue::collective::CollectiveBuilder<
    cutlass::arch::Sm90, cutlass::arch::OpClassTensorOp,
    TileShape, ClusterShape,
    cutlass::epilogue::collective::EpilogueTileAuto,
    Acc, Acc,
    ElemCD, cutlass::layout::RowMajor, 128 / cutlass::sizeof_bits<ElemCD>::value,
    ElemCD, cutlass::layout::RowMajor, 128 / cutlass::sizeof_bits<ElemCD>::value,
    cutlass::epilogue::collective::EpilogueScheduleAuto
  >::CollectiveOp;

using CollectiveMainloop = typename cutlass::gemm::collective::CollectiveBuilder<
    cutlass::arch::Sm90, cutlass::arch::OpClassTensorOp,
    ElemA, cutlass::layout::RowMajor, 128 / cutlass::sizeof_bits<ElemA>::value,
    ElemB, cutlass::layout::ColumnMajor, 128 / cutlass::sizeof_bits<ElemB>::value,
    Acc,
    TileShape, ClusterShape,
    cutlass::gemm::collective::StageCount<4>,
    cutlass::gemm::collective::KernelScheduleAuto
  >::CollectiveOp;

using GemmKernel = cutlass::gemm::kernel::GemmUniversal<
    cute::Shape<int,int,int,int>,
    CollectiveMainloop,
    CollectiveEpilogue
>;
using Gemm = cutlass::gemm::device::GemmUniversalAdapter<GemmKernel>;

// Force the device kernel symbol into the cubin without needing a host main.
auto* _anchor = &cutlass::device_kernel<GemmKernel>;


// ===== COMPILED SASS (sm_90a) =====

	.target	sm_90a

	.elftype	@"ET_EXEC"


//--------------------- .note.nv.tkinfo           --------------------------
	.section	.note.nv.tkinfo,"",@"SHT_NOTE"
	.sectionflags	@"SHF_NOTE_NV_TKINFO"
	.tkinfo
        /*0018*/ 	.word	0x00000002
        /*0030*/ 	.string	""
        /*0030*/ 	.string	"ptxas"
        /*0030*/ 	.string	"Cuda compilation tools, release 13.0, V13.0.88"
        /*0030*/ 	.string	"Build cuda_13.0.r13.0/compiler.36424714_0"
        /*0030*/ 	.string	"-arch sm_90a -m 64 "



//--------------------- .note.nv.cuinfo           --------------------------
	.section	.note.nv.cuinfo,"",@"SHT_NOTE"
	.sectionflags	@"SHF_NOTE_NV_CUINFO"
        /*0018*/ 	.short	0x0002
        /*001a*/ 	.short	0x005a
        /*001c*/ 	.short	0x0082
	.zero		2


//--------------------- .nv.info                  --------------------------
	.section	.nv.info,"",@"SHT_CUDA_INFO"
	.align	4


	//----- nvinfo : EIATTR_REGCOUNT
	.align		4
        /*0000*/ 	.byte	0x04, 0x2f
        /*0002*/ 	.short	(.L_12 - .L_11)
	.align		4
.L_11:
        /*0004*/ 	.word	index@(_ZN7cutlass13device_kernelINS_4gemm6kernel13GemmUniversalIN4cute5tupleIJiiiiEEENS1_10collective13CollectiveMmaINS1_37MainloopSm90TmaGmmaWarpSpecializedFP8ILi4ENS5_IJNS4_1CILi2EEENSA_ILi1EEESC_EEENS1_35KernelTmaWarpSpecializedCooperativeEEENS5_IJNSA_ILi128EEESG_SG_EEENS_12float_e4m3_tENS5_IJlSC_lEEESI_SJ_NS4_8TiledMMAINS4_8MMA_AtomIJNS4_4SM904GMMA31MMA_64x128x32_F32E4M3E4M3_SS_TNILNSN_7ScaleInE1ELSP_1EEEEEENS4_6LayoutISD_NS5_IJSC_NSA_ILi0EEEST_EEEEENS5_IJNS4_10UnderscoreESW_SW_EEEEENS4_13SM90_TMA_LOADENS4_14ComposedLayoutINS4_7SwizzleILi3ELi4ELi3EEENS4_18smem_ptr_flag_bitsILi8EEENSS_INS5_IJNSA_ILi8EEESG_EEENS5_IJSG_SC_EEEEEEEvNS4_8identityENS4_23SM90_TMA_LOAD_MULTICASTES19_vS1A_EENS_8epilogue10collective6detail29Sm90TmaWarpSpecializedAdapterINS1E_15DefaultEpilogueISI_SJ_SJ_NS1D_6thread17LinearCombinationISI_Li1EffLNS1I_9ScaleType4KindE0ELNS_15FloatRoundStyleE2ESI_EENS1_15EpilogueDefaultEEEEEvvEEEEvNT_6ParamsE)
        /*0008*/ 	.word	0x000000a8


	//----- nvinfo : EIATTR_FRAME_SIZE
	.align		4
.L_12:
        /*000c*/ 	.byte	0x04, 0x11
        /*000e*/ 	.short	(.L_14 - .L_13)
	.align		4
.L_13:
        /*0010*/ 	.word	index@(_ZN7cutlass13device_kernelINS_4gemm6kernel13GemmUniversalIN4cute5tupleIJiiiiEEENS1_10collective13CollectiveMmaINS1_37MainloopSm90TmaGmmaWarpSpecializedFP8ILi4ENS5_IJNS4_1CILi2EEENSA_ILi1EEESC_EEENS1_35KernelTmaWarpSpecializedCooperativeEEENS5_IJNSA_ILi128EEESG_SG_EEENS_12float_e4m3_tENS5_IJlSC_lEEESI_SJ_NS4_8TiledMMAINS4_8MMA_AtomIJNS4_4SM904GMMA31MMA_64x128x32_F32E4M3E4M3_SS_TNILNSN_7ScaleInE1ELSP_1EEEEEENS4_6LayoutISD_NS5_IJSC_NSA_ILi0EEEST_EEEEENS5_IJNS4_10UnderscoreESW_SW_EEEEENS4_13SM90_TMA_LOADENS4_14ComposedLayoutINS4_7SwizzleILi3ELi4ELi3EEENS4_18smem_ptr_flag_bitsILi8EEENSS_INS5_IJNSA_ILi8EEESG_EEENS5_IJSG_SC_EEEEEEEvNS4_8identityENS4_23SM90_TMA_LOAD_MULTICASTES19_vS1A_EENS_8epilogue10collective6detail29Sm90TmaWarpSpecializedAdapterINS1E_15DefaultEpilogueISI_SJ_SJ_NS1D_6thread17LinearCombinationISI_Li1EffLNS1I_9ScaleType4KindE0ELNS_15FloatRoundStyleE2ESI_EENS1_15EpilogueDefaultEEEEEvvEEEEvNT_6ParamsE)
        /*0014*/ 	.word	0x00000000


	//----- nvinfo : EIATTR_MIN_STACK_SIZE
	.align		4
.L_14:
        /*0018*/ 	.byte	0x04, 0x12
        /*001a*/ 	.short	(.L_16 - .L_15)
	.align		4
.L_15:
        /*001c*/ 	.word	index@(_ZN7cutlass13device_kernelINS_4gemm6kernel13GemmUniversalIN4cute5tupleIJiiiiEEENS1_10collective13CollectiveMmaINS1_37MainloopSm90TmaGmmaWarpSpecializedFP8ILi4ENS5_IJNS4_1CILi2EEENSA_ILi1EEESC_EEENS1_35KernelTmaWarpSpecializedCooperativeEEENS5_IJNSA_ILi128EEESG_SG_EEENS_12float_e4m3_tENS5_IJlSC_lEEESI_SJ_NS4_8TiledMMAINS4_8MMA_AtomIJNS4_4SM904GMMA31MMA_64x128x32_F32E4M3E4M3_SS_TNILNSN_7ScaleInE1ELSP_1EEEEEENS4_6LayoutISD_NS5_IJSC_NSA_ILi0EEEST_EEEEENS5_IJNS4_10UnderscoreESW_SW_EEEEENS4_13SM90_TMA_LOADENS4_14ComposedLayoutINS4_7SwizzleILi3ELi4ELi3EEENS4_18smem_ptr_flag_bitsILi8EEENSS_INS5_IJNSA_ILi8EEESG_EEENS5_IJSG_SC_EEEEEEEvNS4_8identityENS4_23SM90_TMA_LOAD_MULTICASTES19_vS1A_EENS_8epilogue10collective6detail29Sm90TmaWarpSpecializedAdapterINS1E_15DefaultEpilogueISI_SJ_SJ_NS1D_6thread17LinearCombinationISI_Li1EffLNS1I_9ScaleType4KindE0ELNS_15FloatRoundStyleE2ESI_EENS1_15EpilogueDefaultEEEEEvvEEEEvNT_6ParamsE)
        /*0020*/ 	.word	0x00000000
.L_16:


//--------------------- .nv.compat                --------------------------
	.section	.nv.compat,"",@"SHT_CUDA_COMPAT_INFO"
	.align	4
        /*0000*/ 	.byte	0x02, 0x09, 0x01, 0x00, 0x02, 0x02, 0x04, 0x00, 0x02, 0x05, 0x05, 0x00, 0x03, 0x07, 0x01, 0x01
        /*0010*/ 	.byte	0x02, 0x03, 0x01, 0x00, 0x02, 0x06, 0x01, 0x00, 0x04, 0x0b, 0x08, 0x00, 0x00, 0x00, 0x00, 0x00
        /*0020*/ 	.byte	0x00, 0x00, 0x00, 0x00


//--------------------- .nv.info._ZN7cutlass13device_kernelINS_4gemm6kernel13GemmUniversalIN4cute5tupleIJiiiiEEENS1_10collective13CollectiveMmaINS1_37MainloopSm90TmaGmmaWarpSpecializedFP8ILi4ENS5_IJNS4_1CILi2EEENSA_ILi1EEESC_EEENS1_35KernelTmaWarpSpecializedCooperativeEEENS5_IJNSA_ILi128EEESG_SG_EEENS_12float_e4m3_tENS5_IJlSC_lEEESI_SJ_NS4_8TiledMMAINS4_8MMA_AtomIJNS4_4SM904GMMA31MMA_64x128x32_F32E4M3E4M3_SS_TNILNSN_7ScaleInE1ELSP_1EEEEEENS4_6LayoutISD_NS5_IJSC_NSA_ILi0EEEST_EEEEENS5_IJNS4_10UnderscoreESW_SW_EEEEENS4_13SM90_TMA_LOADENS4_14ComposedLayoutINS4_7SwizzleILi3ELi4ELi3EEENS4_18smem_ptr_flag_bitsILi8EEENSS_INS5_IJNSA_ILi8EEESG_EEENS5_IJSG_SC_EEEEEEEvNS4_8identityENS4_23SM90_TMA_LOAD_MULTICASTES19_vS1A_EENS_8epilogue10collective6detail29Sm90TmaWarpSpecializedAdapterINS1E_15DefaultEpilogueISI_SJ_SJ_NS1D_6thread17LinearCombinationISI_Li1EffLNS1I_9ScaleType4KindE0ELNS_15FloatRoundStyleE2ESI_EENS1_15EpilogueDefaultEEEEEvvEEEEvNT_6ParamsE --------------------------
	.section	.nv.info._ZN7cutlass13device_kernelINS_4gemm6kernel13GemmUniversalIN4cute5tupleIJiiiiEEENS1_10collective13CollectiveMmaINS1_37MainloopSm90TmaGmmaWarpSpecializedFP8ILi4ENS5_IJNS4_1CILi2EEENSA_ILi1EEESC_EEENS1_35KernelTmaWarpSpecializedCooperativeEEENS5_IJNSA_ILi128EEESG_SG_EEENS_12float_e4m3_tENS5_IJlSC_lEEESI_SJ_NS4_8TiledMMAINS4_8MMA_AtomIJNS4_4SM904GMMA31MMA_64x128x32_F32E4M3E4M3_SS_TNILNSN_7ScaleInE1ELSP_1EEEEEENS4_6LayoutISD_NS5_IJSC_NSA_ILi0EEEST_EEEEENS5_IJNS4_10UnderscoreESW_SW_EEEEENS4_13SM90_TMA_LOADENS4_14ComposedLayoutINS4_7SwizzleILi3ELi4ELi3EEENS4_18smem_ptr_flag_bitsILi8EEENSS_INS5_IJNSA_ILi8EEESG_EEENS5_IJSG_SC_EEEEEEEvNS4_8identityENS4_23SM90_TMA_LOAD_MULTICASTES19_vS1A_EENS_8epilogue10collective6detail29Sm90TmaWarpSpecializedAdapterINS1E_15DefaultEpilogueISI_SJ_SJ_NS1D_6thread17LinearCombinationISI_Li1EffLNS1I_9ScaleType4KindE0ELNS_15FloatRoundStyleE2ESI_EENS1_15EpilogueDefaultEEEEEvvEEEEvNT_6ParamsE,"",@"SHT_CUDA_INFO"
	.sectionflags	@""
	.align	4


	//----- nvinfo : EIATTR_CUDA_API_VERSION
	.align		4
        /*0000*/ 	.byte	0x04, 0x37
        /*0002*/ 	.short	(.L_18 - .L_17)
.L_17:
        /*0004*/ 	.word	0x00000082


	//----- nvinfo : EIATTR_KPARAM_INFO
	.align		4
.L_18:
        /*0008*/ 	.byte	0x04, 0x17
        /*000a*/ 	.short	(.L_20 - .L_19)
.L_19:
        /*000c*/ 	.word	0x00000000
        /*0010*/ 	.short	0x0000
        /*0012*/ 	.short	0x0070
        /*0014*/ 	.byte	0x00, 0xf0, 0x01, 0x10


	//----- nvinfo : EIATTR_SPARSE_MMA_MASK
	.align		4
.L_20:
        /*0018*/ 	.byte	0x03, 0x50
        /*001a*/ 	.short	0x0000


	//----- nvinfo : EIATTR_MAXREG_COUNT
	.align		4
        /*001c*/ 	.byte	0x03, 0x1b
        /*001e*/ 	.short	0x00a8


	//----- nvinfo : EIATTR_NUM_BARRIERS
	.align		4
        /*0020*/ 	.byte	0x02, 0x4c
        /*0022*/ 	.byte	0x01
	.zero		1


	//----- nvinfo : EIATTR_MERCURY_ISA_VERSION
	.align		4
        /*0024*/ 	.byte	0x03, 0x5f
        /*0026*/ 	.short	0x0101


	//----- nvinfo : EIATTR_INT_WARP_WIDE_INSTR_OFFSETS
	.align		4
        /*0028*/ 	.byte	0x04, 0x31
        /*002a*/ 	.short	(.L_22 - .L_21)


	//   ....[0]....
.L_21:
        /*002c*/ 	.word	0x000004a0


	//   ....[1]....
        /*0030*/ 	.word	0x000004d0


	//   ....[2]....
        /*0034*/ 	.word	0x00000650


	//   ....[3]....
        /*0038*/ 	.word	0x00002ef0


	//----- nvinfo : EIATTR_COOP_GROUP_MASK_REGIDS
	.align		4
.L_22:
        /*003c*/ 	.byte	0x04, 0x29
        /*003e*/ 	.short	(.L_24 - .L_23)


	//   ....[0]....
.L_23:
        /*0040*/ 	.word	0xffffffff


	//   ....[1]....
        /*0044*/ 	.word	0xffffffff


	//   ....[2]....
        /*0048*/ 	.word	0xffffffff


	//   ....[3]....
        /*004c*/ 	.word	0xffffffff


	//   ....[4]....
        /*0050*/ 	.word	0xffffffff


	//   ....[5]....
        /*0054*/ 	.word	0xffffffff


	//----- nvinfo : EIATTR_COOP_GROUP_INSTR_OFFSETS
	.align		4
.L_24:
        /*0058*/ 	.byte	0x04, 0x28
        /*005a*/ 	.short	(.L_26 - .L_25)


	//   ....[0]....
.L_25:
        /*005c*/ 	.word	0x00000060


	//   ....[1]....
        /*0060*/ 	.word	0x00000070


	//   ....[2]....
        /*0064*/ 	.word	0x00000130


	//   ....[3]....
        /*0068*/ 	.word	0x000002d0


	//   ....[4]....
        /*006c*/ 	.word	0x000007f0


	//   ....[5]....
        /*0070*/ 	.word	0x00001270


	//----- nvinfo : EIATTR_REG_RECONFIG
	.align		4
.L_26:
        /*0074*/ 	.byte	0x01, 0x54
	.zero		2


	//----- nvinfo : EIATTR_MBARRIER_INSTR_OFFSETS
	.align		4
        /*0078*/ 	.byte	0x04, 0x39
        /*007a*/ 	.short	(.L_28 - .L_27)


	//   ....[0]....
.L_27:
        /*007c*/ 	.word	0x00000230
        /*0080*/ 	.word	0x000000ff
        /*0084*/ 	.word	0x00000000
        /*0088*/ 	.short	0x0100
        /*008a*/ 	.byte	0x08
	.zero		1


	//   ....[1]....
        /*008c*/ 	.word	0x00000240
        /*0090*/ 	.word	0x000000ff
        /*0094*/ 	.word	0x00000020
        /*0098*/ 	.short	0x0100
        /*009a*/ 	.byte	0x08
	.zero		1


	//   ....[2]....
        /*009c*/ 	.word	0x00000250
        /*00a0*/ 	.word	0x000000ff
        /*00a4*/ 	.word	0x00000008
        /*00a8*/ 	.short	0x0100
        /*00aa*/ 	.byte	0x08
	.zero		1


	//   ....[3]....
        /*00ac*/ 	.word	0x00000260
        /*00b0*/ 	.word	0x000000ff
        /*00b4*/ 	.word	0x00000028
        /*00b8*/ 	.short	0x0100
        /*00ba*/ 	.byte	0x08
	.zero		1


	//   ....[4]....
        /*00bc*/ 	.word	0x00000270
        /*00c0*/ 	.word	0x000000ff
        /*00c4*/ 	.word	0x00000010
        /*00c8*/ 	.short	0x0100
        /*00ca*/ 	.byte	0x08
	.zero		1


	//   ....[5]....
        /*00cc*/ 	.word	0x00000280
        /*00d0*/ 	.word	0x000000ff
        /*00d4*/ 	.word	0x00000030
        /*00d8*/ 	.short	0x0100
        /*00da*/ 	.byte	0x08
	.zero		1


	//   ....[6]....
        /*00dc*/ 	.word	0x00000290
        /*00e0*/ 	.word	0x000000ff
        /*00e4*/ 	.word	0x00000018
        /*00e8*/ 	.short	0x0100
        /*00ea*/ 	.byte	0x08
	.zero		1


	//   ....[7]....
        /*00ec*/ 	.word	0x000002a0
        /*00f0*/ 	.word	0x000000ff
        /*00f4*/ 	.word	0x00000038
        /*00f8*/ 	.short	0x0100
        /*00fa*/ 	.byte	0x08
	.zero		1


	//   ....[8]....
        /*00fc*/ 	.word	0x000006e0
        /*0100*/ 	.word	0x000000ff
        /*0104*/ 	.word	0x00000050
        /*0108*/ 	.short	0x0100
        /*010a*/ 	.byte	0x06
	.zero		1


	//   ....[9]....
        /*010c*/ 	.word	0x00000780
        /*0110*/ 	.word	0x000000ff
        /*0114*/ 	.word	0x00000058
        /*0118*/ 	.short	0x0100
        /*011a*/ 	.byte	0x06
	.zero		1


	//   ....[10]....
        /*011c*/ 	.word	0x000017a0
        /*0120*/ 	.word	0x000000ff
        /*0124*/ 	.word	0x00000000
        /*0128*/ 	.short	0x010a
        /*012a*/ 	.byte	0x06
	.zero		1


	//   ....[11]....
        /*012c*/ 	.word	0x000017e0
        /*0130*/ 	.word	0x000000ff
        /*0134*/ 	.word	0x00000000
        /*0138*/ 	.short	0x010a
        /*013a*/ 	.byte	0x06
	.zero		1


	//   ....[12]....
        /*013c*/ 	.word	0x000021d0
        /*0140*/ 	.word	0x000000ff
        /*0144*/ 	.word	0x00000000
        /*0148*/ 	.short	0x010a
        /*014a*/ 	.byte	0x0c
	.zero		1


	//   ....[13]....
        /*014c*/ 	.word	0x00002210
        /*0150*/ 	.word	0x000000ff
        /*0154*/ 	.word	0x00000000
        /*0158*/ 	.short	0x010a
        /*015a*/ 	.byte	0x0c
	.zero		1


	//   ....[14]....
        /*015c*/ 	.word	0x00002900
        /*0160*/ 	.word	0x0000008c
        /*0164*/ 	.word	0x00000000
        /*0168*/ 	.short	0x0101
        /*016a*/ 	.byte	0x3f
	.zero		1


	//   ....[15]....
        /*016c*/ 	.word	0x00002f70
        /*0170*/ 	.word	0x0000000c
        /*0174*/ 	.word	0x00000000
        /*0178*/ 	.short	0x0101
        /*017a*/ 	.byte	0x3f
	.zero		1


	//   ....[16]....
        /*017c*/ 	.word	0x00008870
        /*0180*/ 	.word	0x00000013
        /*0184*/ 	.word	0x00000020
        /*0188*/ 	.short	0x010a
        /*018a*/ 	.byte	0x3f
	.zero		1


	//   ....[17]....
        /*018c*/ 	.word	0x00008c10
        /*0190*/ 	.word	0x00000006
        /*0194*/ 	.word	0x00000058
        /*0198*/ 	.short	0x0101
        /*019a*/ 	.byte	0x3f
	.zero		1


	//   ....[18]....
        /*019c*/ 	.word	0x00009310
        /*01a0*/ 	.word	0x00000005
        /*01a4*/ 	.word	0x00000000
        /*01a8*/ 	.short	0x010a
        /*01aa*/ 	.byte	0x3f
	.zero		1


	//   ....[19]....
        /*01ac*/ 	.word	0x00009390
        /*01b0*/ 	.word	0x00000007
        /*01b4*/ 	.word	0x00000000
        /*01b8*/ 	.short	0x010a
        /*01ba*/ 	.byte	0x3f
	.zero		1


	//   ....[20]....
        /*01bc*/ 	.word	0x00009420
        /*01c0*/ 	.word	0x00000006
        /*01c4*/ 	.word	0x00000000
        /*01c8*/ 	.short	0x010a
        /*01ca*/ 	.byte	0x3f
	.zero		1


	//   ....[21]....
        /*01cc*/ 	.word	0x000094b0
        /*01d0*/ 	.word	0x00000003
        /*01d4*/ 	.word	0x00000000
        /*01d8*/ 	.short	0x010a
        /*01da*/ 	.byte	0x3f
	.zero		1


	//   ....[22]....
        /*01dc*/ 	.word	0x00009520
        /*01e0*/ 	.word	0x0000000d
        /*01e4*/ 	.word	0x00000000
        /*01e8*/ 	.short	0x010a
        /*01ea*/ 	.byte	0x3f
	.zero		1


	//   ....[23]....
        /*01ec*/ 	.word	0x00009580
        /*01f0*/ 	.word	0x00000091
        /*01f4*/ 	.word	0x00000000
        /*01f8*/ 	.short	0x010a
        /*01fa*/ 	.byte	0x3f
	.zero		1


	//   ....[24]....
        /*01fc*/ 	.word	0x00009650
        /*0200*/ 	.word	0x00000013
        /*0204*/ 	.word	0x00000020
        /*0208*/ 	.short	0x010a
        /*020a*/ 	.byte	0x3f
	.zero		1


	//   ....[25]....
        /*020c*/ 	.word	0x00009720
        /*0210*/ 	.word	0x00000005
        /*0214*/ 	.word	0x00000000
        /*0218*/ 	.short	0x010a
        /*021a*/ 	.byte	0x3f
	.zero		1


	//   ....[26]....
        /*021c*/ 	.word	0x00009770
        /*0220*/ 	.word	0x00000007
        /*0224*/ 	.word	0x00000000
        /*0228*/ 	.short	0x010a
        /*022a*/ 	.byte	0x3f
	.zero		1


	//   ....[27]....
        /*022c*/ 	.word	0x000097c0
        /*0230*/ 	.word	0x00000006
        /*0234*/ 	.word	0x00000000
        /*0238*/ 	.short	0x010a
        /*023a*/ 	.byte	0x3f
	.zero		1


	//----- nvinfo : EIATTR_NUM_MBARRIERS
	.align		4
.L_28:
        /*023c*/ 	.byte	0x03, 0x38
        /*023e*/ 	.short	0x000a


	//----- nvinfo : EIATTR_EXIT_INSTR_OFFSETS
	.align		4
        /*0240*/ 	.byte	0x04, 0x1c
        /*0242*/ 	.short	(.L_30 - .L_29)


	//   ....[0]....
.L_29:
        /*0244*/ 	.word	0x00000950


	//   ....[1]....
        /*0248*/ 	.word	0x00001140


	//   ....[2]....
        /*024c*/ 	.word	0x00007f90


	//   ....[3]....
        /*0250*/ 	.word	0x000084f0


	//   ....[4]....
        /*0254*/ 	.word	0x00009500


	//----- nvinfo : EIATTR_MAX_THREADS
	.align		4
.L_30:
        /*0258*/ 	.byte	0x04, 0x05
        /*025a*/ 	.short	(.L_32 - .L_31)
.L_31:
        /*025c*/ 	.word	0x00000180
        /*0260*/ 	.word	0x00000001
        /*0264*/ 	.word	0x00000001


	//----- nvinfo : EIATTR_CRS_STACK_SIZE
	.align		4
.L_32:
        /*0268*/ 	.byte	0x04, 0x1e
        /*026a*/ 	.short	(.L_34 - .L_33)
.L_33:
        /*026c*/ 	.word	0x00000000


	//----- nvinfo : EIATTR_CBANK_PARAM_SIZE
	.align		4
.L_34:
        /*0270*/ 	.byte	0x03, 0x19
        /*0272*/ 	.short	0x0470


	//----- nvinfo : EIATTR_PARAM_CBANK
	.align		4
        /*0274*/ 	.byte	0x04, 0x0a
        /*0276*/ 	.short	(.L_36 - .L_35)
	.align		4
.L_35:
        /*0278*/ 	.word	index@(.nv.constant0._ZN7cutlass13device_kernelINS_4gemm6kernel13GemmUniversalIN4cute5tupleIJiiiiEEENS1_10collective13CollectiveMmaINS1_37MainloopSm90TmaGmmaWarpSpecializedFP8ILi4ENS5_IJNS4_1CILi2EEENSA_ILi1EEESC_EEENS1_35KernelTmaWarpSpecializedCooperativeEEENS5_IJNSA_ILi128EEESG_SG_EEENS_12float_e4m3_tENS5_IJlSC_lEEESI_SJ_NS4_8TiledMMAINS4_8MMA_AtomIJNS4_4SM904GMMA31MMA_64x128x32_F32E4M3E4M3_SS_TNILNSN_7ScaleInE1ELSP_1EEEEEENS4_6LayoutISD_NS5_IJSC_NSA_ILi0EEEST_EEEEENS5_IJNS4_10UnderscoreESW_SW_EEEEENS4_13SM90_TMA_LOADENS4_14ComposedLayoutINS4_7SwizzleILi3ELi4ELi3EEENS4_18smem_ptr_flag_bitsILi8EEENSS_INS5_IJNSA_ILi8EEESG_EEENS5_IJSG_SC_EEEEEEEvNS4_8identityENS4_23SM90_TMA_LOAD_MULTICASTES19_vS1A_EENS_8epilogue10collective6detail29Sm90TmaWarpSpecializedAdapterINS1E_15DefaultEpilogueISI_SJ_SJ_NS1D_6thread17LinearCombinationISI_Li1EffLNS1I_9ScaleType4KindE0ELNS_15FloatRoundStyleE2ESI_EENS1_15EpilogueDefaultEEEEEvvEEEEvNT_6ParamsE)
        /*027c*/ 	.short	0x0210
        /*027e*/ 	.short	0x0470


	//----- nvinfo : EIATTR_SW_WAR
	.align		4
.L_36:
        /*0280*/ 	.byte	0x04, 0x36
        /*0282*/ 	.short	(.L_38 - .L_37)
.L_37:
        /*0284*/ 	.word	0x00000008
.L_38:


//--------------------- .nv.callgraph             --------------------------
	.section	.nv.callgraph,"",@"SHT_CUDA_CALLGRAPH"
	.align	4
	.sectionentsize	8
	.align		4
        /*0000*/ 	.word	0x00000000
	.align		4
        /*0004*/ 	.word	0xffffffff
	.align		4
        /*0008*/ 	.word	0x00000000
	.align		4
        /*000c*/ 	.word	0xfffffffe
	.align		4
        /*0010*/ 	.word	0x00000000
	.align		4
        /*0014*/ 	.word	0xfffffffd
	.align		4
        /*0018*/ 	.word	0x00000000
	.align		4
        /*001c*/ 	.word	0xfffffffc


//--------------------- .nv.constant4             --------------------------
	.section	.nv.constant4,"a",@progbits
	.align	8
	.align		8
.nv.constant4:
        /*0000*/ 	.dword	_ZN39_INTERNAL_903c92db_4_k_cu_9cc2ad9b_57214cuda3std3__45__cpo5beginE
	.align		8
        /*0008*/ 	.dword	_ZN39_INTERNAL_903c92db_4_k_cu_9cc2ad9b_57214cuda3std3__45__cpo3endE
	.align		8
        /*0010*/ 	.dword	_ZN39_INTERNAL_903c92db_4_k_cu_9cc2ad9b_57214cuda3std3__45__cpo6cbeginE
	.align		8
        /*0018*/ 	.dword	_ZN39_INTERNAL_903c92db_4_k_cu_9cc2ad9b_57214cuda3std3__45__cpo4cendE
	.align		8
        /*0020*/ 	.dword	_ZN39_INTERNAL_903c92db_4_k_cu_9cc2ad9b_57214cuda3std3__441_GLOBAL__N__903c92db_4_k_cu_9cc2ad9b_57216ignoreE
	.align		8
        /*0028*/ 	.dword	_ZN39_INTERNAL_903c92db_4_k_cu_9cc2ad9b_57214cuda3std3__419piecewise_constructE
	.align		8
        /*0030*/ 	.dword	_ZN39_INTERNAL_903c92db_4_k_cu_9cc2ad9b_57214cuda3std3__48in_placeE
	.align		8
        /*0038*/ 	.dword	_ZN39_INTERNAL_903c92db_4_k_cu_9cc2ad9b_57214cuda3std6ranges3__45__cpo4swapE
	.align		8
        /*0040*/ 	.dword	_ZN39_INTERNAL_903c92db_4_k_cu_9cc2ad9b_57214cuda3std6ranges3__45__cpo9iter_moveE
	.align		8
        /*0048*/ 	.dword	_ZN39_INTERNAL_903c92db_4_k_cu_9cc2ad9b_57214cute7productE
	.align		8
        /*0050*/ 	.dword	_ZN39_INTERNAL_903c92db_4_k_cu_9cc2ad9b_57214cute1_E


//--------------------- .text._ZN7cutlass13device_kernelINS_4gemm6kernel13GemmUniversalIN4cute5tupleIJiiiiEEENS1_10collective13CollectiveMmaINS1_37MainloopSm90TmaGmmaWarpSpecializedFP8ILi4ENS5_IJNS4_1CILi2EEENSA_ILi1EEESC_EEENS1_35KernelTmaWarpSpecializedCooperativeEEENS5_IJNSA_ILi128EEESG_SG_EEENS_12float_e4m3_tENS5_IJlSC_lEEESI_SJ_NS4_8TiledMMAINS4_8MMA_AtomIJNS4_4SM904GMMA31MMA_64x128x32_F32E4M3E4M3_SS_TNILNSN_7ScaleInE1ELSP_1EEEEEENS4_6LayoutISD_NS5_IJSC_NSA_ILi0EEEST_EEEEENS5_IJNS4_10UnderscoreESW_SW_EEEEENS4_13SM90_TMA_LOADENS4_14ComposedLayoutINS4_7SwizzleILi3ELi4ELi3EEENS4_18smem_ptr_flag_bitsILi8EEENSS_INS5_IJNSA_ILi8EEESG_EEENS5_IJSG_SC_EEEEEEEvNS4_8identityENS4_23SM90_TMA_LOAD_MULTICASTES19_vS1A_EENS_8epilogue10collective6detail29Sm90TmaWarpSpecializedAdapterINS1E_15DefaultEpilogueISI_SJ_SJ_NS1D_6thread17LinearCombinationISI_Li1EffLNS1I_9ScaleType4KindE0ELNS_15FloatRoundStyleE2ESI_EENS1_15EpilogueDefaultEEEEEvvEEEEvNT_6ParamsE --------------------------
	.section	.text._ZN7cutlass13device_kernelINS_4gemm6kernel13GemmUniversalIN4cute5tupleIJiiiiEEENS1_10collective13CollectiveMmaINS1_37MainloopSm90TmaGmmaWarpSpecializedFP8ILi4ENS5_IJNS4_1CILi2EEENSA_ILi1EEESC_EEENS1_35KernelTmaWarpSpecializedCooperativeEEENS5_IJNSA_ILi128EEESG_SG_EEENS_12float_e4m3_tENS5_IJlSC_lEEESI_SJ_NS4_8TiledMMAINS4_8MMA_AtomIJNS4_4SM904GMMA31MMA_64x128x32_F32E4M3E4M3_SS_TNILNSN_7ScaleInE1ELSP_1EEEEEENS4_6LayoutISD_NS5_IJSC_NSA_ILi0EEEST_EEEEENS5_IJNS4_10UnderscoreESW_SW_EEEEENS4_13SM90_TMA_LOADENS4_14ComposedLayoutINS4_7SwizzleILi3ELi4ELi3EEENS4_18smem_ptr_flag_bitsILi8EEENSS_INS5_IJNSA_ILi8EEESG_EEENS5_IJSG_SC_EEEEEEEvNS4_8identityENS4_23SM90_TMA_LOAD_MULTICASTES19_vS1A_EENS_8epilogue10collective6detail29Sm90TmaWarpSpecializedAdapterINS1E_15DefaultEpilogueISI_SJ_SJ_NS1D_6thread17LinearCombinationISI_Li1EffLNS1I_9ScaleType4KindE0ELNS_15FloatRoundStyleE2ESI_EENS1_15EpilogueDefaultEEEEEvvEEEEvNT_6ParamsE,"ax",@progbits
	.align	128
.text._ZN7cutlass13device_kernelINS_4gemm6kernel13GemmUniversalIN4cute5tupleIJiiiiEEENS1_10collective13CollectiveMmaINS1_37MainloopSm90TmaGmmaWarpSpecializedFP8ILi4ENS5_IJNS4_1CILi2EEENSA_ILi1EEESC_EEENS1_35KernelTmaWarpSpecializedCooperativeEEENS5_IJNSA_ILi128EEESG_SG_EEENS_12float_e4m3_tENS5_IJlSC_lEEESI_SJ_NS4_8TiledMMAINS4_8MMA_AtomIJNS4_4SM904GMMA31MMA_64x128x32_F32E4M3E4M3_SS_TNILNSN_7ScaleInE1ELSP_1EEEEEENS4_6LayoutISD_NS5_IJSC_NSA_ILi0EEEST_EEEEENS5_IJNS4_10UnderscoreESW_SW_EEEEENS4_13SM90_TMA_LOADENS4_14ComposedLayoutINS4_7SwizzleILi3ELi4ELi3EEENS4_18smem_ptr_flag_bitsILi8EEENSS_INS5_IJNSA_ILi8EEESG_EEENS5_IJSG_SC_EEEEEEEvNS4_8identityENS4_23SM90_TMA_LOAD_MULTICASTES19_vS1A_EENS_8epilogue10collective6detail29Sm90TmaWarpSpecializedAdapterINS1E_15DefaultEpilogueISI_SJ_SJ_NS1D_6thread17LinearCombinationISI_Li1EffLNS1I_9ScaleType4KindE0ELNS_15FloatRoundStyleE2ESI_EENS1_15EpilogueDefaultEEEEEvvEEEEvNT_6ParamsE:
        .type           _ZN7cutlass13device_kernelINS_4gemm6kernel13GemmUniversalIN4cute5tupleIJiiiiEEENS1_10collective13CollectiveMmaINS1_37MainloopSm90TmaGmmaWarpSpecializedFP8ILi4ENS5_IJNS4_1CILi2EEENSA_ILi1EEESC_EEENS1_35KernelTmaWarpSpecializedCooperativeEEENS5_IJNSA_ILi128EEESG_SG_EEENS_12float_e4m3_tENS5_IJlSC_lEEESI_SJ_NS4_8TiledMMAINS4_8MMA_AtomIJNS4_4SM904GMMA31MMA_64x128x32_F32E4M3E4M3_SS_TNILNSN_7ScaleInE1ELSP_1EEEEEENS4_6LayoutISD_NS5_IJSC_NSA_ILi0EEEST_EEEEENS5_IJNS4_10UnderscoreESW_SW_EEEEENS4_13SM90_TMA_LOADENS4_14ComposedLayoutINS4_7SwizzleILi3ELi4ELi3EEENS4_18smem_ptr_flag_bitsILi8EEENSS_INS5_IJNSA_ILi8EEESG_EEENS5_IJSG_SC_EEEEEEEvNS4_8identityENS4_23SM90_TMA_LOAD_MULTICASTES19_vS1A_EENS_8epilogue10collective6detail29Sm90TmaWarpSpecializedAdapterINS1E_15DefaultEpilogueISI_SJ_SJ_NS1D_6thread17LinearCombinationISI_Li1EffLNS1I_9ScaleType4KindE0ELNS_15FloatRoundStyleE2ESI_EENS1_15EpilogueDefaultEEEEEvvEEEEvNT_6ParamsE,@function
        .size           _ZN7cutlass13device_kernelINS_4gemm6kernel13GemmUniversalIN4cute5tupleIJiiiiEEENS1_10collective13CollectiveMmaINS1_37MainloopSm90TmaGmmaWarpSpecializedFP8ILi4ENS5_IJNS4_1CILi2EEENSA_ILi1EEESC_EEENS1_35KernelTmaWarpSpecializedCooperativeEEENS5_IJNSA_ILi128EEESG_SG_EEENS_12float_e4m3_tENS5_IJlSC_lEEESI_SJ_NS4_8TiledMMAINS4_8MMA_AtomIJNS4_4SM904GMMA31MMA_64x128x32_F32E4M3E4M3_SS_TNILNSN_7ScaleInE1ELSP_1EEEEEENS4_6LayoutISD_NS5_IJSC_NSA_ILi0EEEST_EEEEENS5_IJNS4_10UnderscoreESW_SW_EEEEENS4_13SM90_TMA_LOADENS4_14ComposedLayoutINS4_7SwizzleILi3ELi4ELi3EEENS4_18smem_ptr_flag_bitsILi8EEENSS_INS5_IJNSA_ILi8EEESG_EEENS5_IJSG_SC_EEEEEEEvNS4_8identityENS4_23SM90_TMA_LOAD_MULTICASTES19_vS1A_EENS_8epilogue10collective6detail29Sm90TmaWarpSpecializedAdapterINS1E_15DefaultEpilogueISI_SJ_SJ_NS1D_6thread17LinearCombinationISI_Li1EffLNS1I_9ScaleType4KindE0ELNS_15FloatRoundStyleE2ESI_EENS1_15EpilogueDefaultEEEEEvvEEEEvNT_6ParamsE,(.L_x_204 - _ZN7cutlass13device_kernelINS_4gemm6kernel13GemmUniversalIN4cute5tupleIJiiiiEEENS1_10collective13CollectiveMmaINS1_37MainloopSm90TmaGmmaWarpSpecializedFP8ILi4ENS5_IJNS4_1CILi2EEENSA_ILi1EEESC_EEENS1_35KernelTmaWarpSpecializedCooperativeEEENS5_IJNSA_ILi128EEESG_SG_EEENS_12float_e4m3_tENS5_IJlSC_lEEESI_SJ_NS4_8TiledMMAINS4_8MMA_AtomIJNS4_4SM904GMMA31MMA_64x128x32_F32E4M3E4M3_SS_TNILNSN_7ScaleInE1ELSP_1EEEEEENS4_6LayoutISD_NS5_IJSC_NSA_ILi0EEEST_EEEEENS5_IJNS4_10UnderscoreESW_SW_EEEEENS4_13SM90_TMA_LOADENS4_14ComposedLayoutINS4_7SwizzleILi3ELi4ELi3EEENS4_18smem_ptr_flag_bitsILi8EEENSS_INS5_IJNSA_ILi8EEESG_EEENS5_IJSG_SC_EEEEEEEvNS4_8identityENS4_23SM90_TMA_LOAD_MULTICASTES19_vS1A_EENS_8epilogue10collective6detail29Sm90TmaWarpSpecializedAdapterINS1E_15DefaultEpilogueISI_SJ_SJ_NS1D_6thread17LinearCombinationISI_Li1EffLNS1I_9ScaleType4KindE0ELNS_15FloatRoundStyleE2ESI_EENS1_15EpilogueDefaultEEEEEvvEEEEvNT_6ParamsE)
        .other          _ZN7cutlass13device_kernelINS_4gemm6kernel13GemmUniversalIN4cute5tupleIJiiiiEEENS1_10collective13CollectiveMmaINS1_37MainloopSm90TmaGmmaWarpSpecializedFP8ILi4ENS5_IJNS4_1CILi2EEENSA_ILi1EEESC_EEENS1_35KernelTmaWarpSpecializedCooperativeEEENS5_IJNSA_ILi128EEESG_SG_EEENS_12float_e4m3_tENS5_IJlSC_lEEESI_SJ_NS4_8TiledMMAINS4_8MMA_AtomIJNS4_4SM904GMMA31MMA_64x128x32_F32E4M3E4M3_SS_TNILNSN_7ScaleInE1ELSP_1EEEEEENS4_6LayoutISD_NS5_IJSC_NSA_ILi0EEEST_EEEEENS5_IJNS4_10UnderscoreESW_SW_EEEEENS4_13SM90_TMA_LOADENS4_14ComposedLayoutINS4_7SwizzleILi3ELi4ELi3EEENS4_18smem_ptr_flag_bitsILi8EEENSS_INS5_IJNSA_ILi8EEESG_EEENS5_IJSG_SC_EEEEEEEvNS4_8identityENS4_23SM90_TMA_LOAD_MULTICASTES19_vS1A_EENS_8epilogue10collective6detail29Sm90TmaWarpSpecializedAdapterINS1E_15DefaultEpilogueISI_SJ_SJ_NS1D_6thread17LinearCombinationISI_Li1EffLNS1I_9ScaleType4KindE0ELNS_15FloatRoundStyleE2ESI_EENS1_15EpilogueDefaultEEEEEvvEEEEvNT_6ParamsE,@"STO_CUDA_ENTRY STV_DEFAULT"
_ZN7cutlass13device_kernelINS_4gemm6kernel13GemmUniversalIN4cute5tupleIJiiiiEEENS1_10collective13CollectiveMmaINS1_37MainloopSm90TmaGmmaWarpSpecializedFP8ILi4ENS5_IJNS4_1CILi2EEENSA_ILi1EEESC_EEENS1_35KernelTmaWarpSpecializedCooperativeEEENS5_IJNSA_ILi128EEESG_SG_EEENS_12float_e4m3_tENS5_IJlSC_lEEESI_SJ_NS4_8TiledMMAINS4_8MMA_AtomIJNS4_4SM904GMMA31MMA_64x128x32_F32E4M3E4M3_SS_TNILNSN_7ScaleInE1ELSP_1EEEEEENS4_6LayoutISD_NS5_IJSC_NSA_ILi0EEEST_EEEEENS5_IJNS4_10UnderscoreESW_SW_EEEEENS4_13SM90_TMA_LOADENS4_14ComposedLayoutINS4_7SwizzleILi3ELi4ELi3EEENS4_18smem_ptr_flag_bitsILi8EEENSS_INS5_IJNSA_ILi8EEESG_EEENS5_IJSG_SC_EEEEEEEvNS4_8identityENS4_23SM90_TMA_LOAD_MULTICASTES19_vS1A_EENS_8epilogue10collective6detail29Sm90TmaWarpSpecializedAdapterINS1E_15DefaultEpilogueISI_SJ_SJ_NS1D_6thread17LinearCombinationISI_Li1EffLNS1I_9ScaleType4KindE0ELNS_15FloatRoundStyleE2ESI_EENS1_15EpilogueDefaultEEEEEvvEEEEvNT_6ParamsE:
[----:B------:R-:W-:Y:S01]  /*0000*/  LDC R1, c[0x0][0x28] ;  /* 0x00000a00ff017b82 */ /* 0x000fe20000000800 */
[----:B------:R-:W0:Y:S01]  /*0010*/  S2R R0, SR_TID.X ;  /* 0x0000000000007919 */ /* 0x000e220000002100 */
[----:B------:R-:W-:Y:S01]  /*0020*/  ELECT P0, URZ, PT ;  /* 0x00000000003f782f */ /* 0x000fe20003800000 */
[----:B------:R-:W-:Y:S01]  /*0030*/  BSSY B0, `(.L_x_0) ;  /* 0x000000f000007945 */ /* 0x000fe20003800000 */
[--C-:B0-----:R-:W-:Y:S02]  /*0040*/  SHF.R.U32.HI R2, RZ, 0x5, R0.reuse ;  /* 0x00000005ff027819 */ /* 0x101fe40000011600 */
[----:B------:R-:W-:-:S03]  /*0050*/  SHF.R.U32.HI R3, RZ, 0x7, R0 ;  /* 0x00000007ff037819 */ /* 0x000fc60000011600 */
[----:B------:R-:W0:Y:S04]  /*0060*/  SHFL.IDX PT, R7, R2, RZ, 0x1f ;  /* 0x00001fff02077589 */ /* 0x000e2800000e0000 */
[----:B------:R-:W1:Y:S01]  /*0070*/  SHFL.IDX PT, R3, R3, RZ, 0x1f ;  /* 0x00001fff03037589 */ /* 0x000e6200000e0000 */
[----:B0-----:R-:W-:-:S13]  /*0080*/  ISETP.NE.OR P0, PT, R7, RZ, !P0 ;  /* 0x000000ff0700720c */ /* 0x001fda0004705670 */
[----:B-1----:R-:W-:Y:S05]  /*0090*/  @P0 BRA `(.L_x_1) ;  /* 0x0000000000200947 */ /* 0x002fea0003800000 */
[----:B------:R-:W-:Y:S02]  /*00a0*/  ULDC.64 UR4, c[0x0][0x198] ;  /* 0x0000660000047ab9 */ /* 0x000fe40000000a00 */
[----:B------:R-:W-:Y:S02]  /*00b0*/  UIADD3 UR6, UP0, UR4, 0xf0, URZ ;  /* 0x000000f004067890 */ /* 0x000fe4000ff1e03f */
[----:B------:R-:W-:Y:S02]  /*00c0*/  UIADD3 UR4, UP1, UR4, 0x1f0, URZ ;  /* 0x000001f004047890 */ /* 0x000fe4000ff3e03f */
[----:B------:R-:W-:Y:S02]  /*00d0*/  UIADD3.X UR7, URZ, UR5, URZ, UP0, !UPT ;  /* 0x000000053f077290 */ /* 0x000fe400087fe43f */
[----:B------:R-:W-:-:S07]  /*00e0*/  UIADD3.X UR5, URZ, UR5, URZ, UP1, !UPT ;  /* 0x000000053f057290 */ /* 0x000fce0008ffe43f */
[----:B------:R0:W-:Y:S02]  /*00f0*/  UTMACCTL.PF [UR6] ;  /* 0x00000000060079b9 */ /* 0x0001e40008040000 */
[----:B------:R0:W-:Y:S02]  /*0100*/  UTMACCTL.PF [UR4] ;  /* 0x00000000040079b9 */ /* 0x0001e40008040000 */
[----:B0-----:R-:W-:Y:S01]  /*0110*/  NOP ;  /* 0x0000000000007918 */ /* 0x001fe20000000000 */
.L_x_1:
[----:B------:R-:W-:Y:S05]  /*0120*/  BSYNC B0 ;  /* 0x0000000000007941 */ /* 0x000fea0003800000 */
.L_x_0:
[----:B------:R-:W0:Y:S02]  /*0130*/  SHFL.IDX PT, R4, R2, RZ, 0x1f ;  /* 0x00001fff02047589 */ /* 0x000e2400000e0000 */
[----:B0-----:R-:W-:-:S13]  /*0140*/  ISETP.NE.AND P0, PT, R4, RZ, PT ;  /* 0x000000ff0400720c */ /* 0x001fda0003f05270 */
[----:B------:R-:W-:Y:S05]  /*0150*/  @P0 BRA `(.L_x_2) ;  /* 0x0000000000580947 */ /* 0x000fea0003800000 */
[----:B------:R-:W0:Y:S01]  /*0160*/  S2UR UR8, SR_CgaCtaId ;  /* 0x00000000000879c3 */ /* 0x000e220000008800 */
[----:B------:R-:W-:Y:S01]  /*0170*/  UMOV UR4, 0x400 ;  /* 0x0000040000047882 */ /* 0x000fe20000000000 */
[----:B------:R-:W-:Y:S01]  /*0180*/  UMOV UR5, 0x1 ;  /* 0x0000000100057882 */ /* 0x000fe20000000000 */
[----:B------:R-:W-:Y:S01]  /*0190*/  UMOV UR6, 0x4 ;  /* 0x0000000400067882 */ /* 0x000fe20000000000 */
[----:B------:R-:W-:Y:S01]  /*01a0*/  ELECT P0, URZ, PT ;  /* 0x00000000003f782f */ /* 0x000fe20003800000 */
[----:B------:R-:W-:-:S04]  /*01b0*/  UIADD3 UR6, -UR6, 0x100000, URZ ;  /* 0x0010000006067890 */ /* 0x000fc8000fffe13f */
[----:B------:R-:W-:Y:S02]  /*01c0*/  USHF.L.U32 UR7, UR6, 0xb, URZ ;  /* 0x0000000b06077899 */ /* 0x000fe4000800063f */
[----:B------:R-:W-:Y:S02]  /*01d0*/  USHF.L.U32 UR6, UR6, 0x1, URZ ;  /* 0x0000000106067899 */ /* 0x000fe4000800063f */
[----:B0-----:R-:W-:Y:S02]  /*01e0*/  ULEA UR8, UR8, UR4, 0x18 ;  /* 0x0000000408087291 */ /* 0x001fe4000f8ec03f */
[----:B------:R-:W-:-:S04]  /*01f0*/  UIADD3 UR4, -UR5, 0x100000, URZ ;  /* 0x0010000005047890 */ /* 0x000fc8000fffe13f */
[----:B------:R-:W-:Y:S02]  /*0200*/  USHF.L.U32 UR5, UR4, 0xb, URZ ;  /* 0x0000000b04057899 */ /* 0x000fe4000800063f */
[----:B------:R-:W-:Y:S01]  /*0210*/  USHF.L.U32 UR4, UR4, 0x1, URZ ;  /* 0x0000000104047899 */ /* 0x000fe2000800063f */
[----:B------:R-:W0:Y:S11]  /*0220*/  FENCE.VIEW.ASYNC.S ;  /* 0x00000000000073c6 */ /* 0x000e360000000000 */
[----:B0-----:R0:W1:Y:S01]  /*0230*/  SYNCS.EXCH.64 URZ, [UR8], UR4 ;  /* 0x00000004083f75b2 */ /* 0x0010620008000100 */
[----:B------:R0:W2:Y:S01]  /*0240*/  SYNCS.EXCH.64 URZ, [UR8+0x20], UR6 ;  /* 0x00002006083f75b2 */ /* 0x0000a20008000100 */
[----:B------:R0:W3:Y:S01]  /*0250*/  SYNCS.EXCH.64 URZ, [UR8+0x8], UR4 ;  /* 0x00000804083f75b2 */ /* 0x0000e20008000100 */
[----:B------:R0:W4:Y:S01]  /*0260*/  SYNCS.EXCH.64 URZ, [UR8+0x28], UR6 ;  /* 0x00002806083f75b2 */ /* 0x0001220008000100 */
[----:B------:R0:W0:Y:S01]  /*0270*/  SYNCS.EXCH.64 URZ, [UR8+0x10], UR4 ;  /* 0x00001004083f75b2 */ /* 0x0000220008000100 */
[----:B------:R0:W0:Y:S01]  /*0280*/  SYNCS.EXCH.64 URZ, [UR8+0x30], UR6 ;  /* 0x00003006083f75b2 */ /* 0x0000220008000100 */
[----:B------:R0:W0:Y:S01]  /*0290*/  SYNCS.EXCH.64 URZ, [UR8+0x18], UR4 ;  /* 0x00001804083f75b2 */ /* 0x0000220008000100 */
[----:B------:R0:W0:Y:S01]  /*02a0*/  SYNCS.EXCH.64 URZ, [UR8+0x38], UR6 ;  /* 0x00003806083f75b2 */ /* 0x0000220008000100 */
[----:B------:R-:W-:Y:S01]  /*02b0*/  NOP ;  /* 0x0000000000007918 */ /* 0x000fe20000000000 */
.L_x_2:
[----:B------:R-:W-:Y:S01]  /*02c0*/  SHF.R.S32.HI R5, RZ, 0x1f, R0 ;  /* 0x0000001fff057819 */ /* 0x000fe20000011400 */
[----:B------:R-:W5:Y:S01]  /*02d0*/  SHFL.IDX PT, R2, R2, RZ, 0x1f ;  /* 0x00001fff02027589 */ /* 0x000f6200000e0000 */
[----:B0-----:R-:W0:Y:S01]  /*02e0*/  S2UR UR8, SR_CTAID.X ;  /* 0x00000000000879c3 */ /* 0x001e220000002500 */
[----:B------:R-:W-:Y:S02]  /*02f0*/  ELECT P0, URZ, PT ;  /* 0x00000000003f782f */ /* 0x000fe40003800000 */
[----:B------:R-:W-:Y:S01]  /*0300*/  LEA.HI R5, R5, R0, RZ, 0x7 ;  /* 0x0000000005057211 */ /* 0x000fe200078f38ff */
[----:B------:R-:W1:Y:S01]  /*0310*/  S2R R8, SR_CTAID.Y ;  /* 0x0000000000087919 */ /* 0x000e620000002600 */
[----:B------:R-:W-:Y:S01]  /*0320*/  SHF.R.S32.HI R11, RZ, 0x1f, R4 ;  /* 0x0000001fff0b7819 */ /* 0x000fe20000011404 */
[----:B------:R-:W-:Y:S01]  /*0330*/  ULDC UR4, c[0x0][0x150] ;  /* 0x0000540000047ab9 */ /* 0x000fe20000000800 */
[----:B------:R-:W-:Y:S01]  /*0340*/  LOP3.LUT R5, R5, 0xffffff80, RZ, 0xc0, !PT ;  /* 0xffffff8005057812 */ /* 0x000fe200078ec0ff */
[----:B------:R-:W-:Y:S01]  /*0350*/  VIADD R16, R3, 0xffffffff ;  /* 0xffffffff03107836 */ /* 0x000fe20000000000 */
[----:B------:R-:W-:Y:S01]  /*0360*/  LEA.HI R11, R11, R4, RZ, 0x2 ;  /* 0x000000040b0b7211 */ /* 0x000fe200078f10ff */
[----:B------:R-:W2:Y:S01]  /*0370*/  LDC R12, c[0x0][0x144] ;  /* 0x00005100ff0c7b82 */ /* 0x000ea20000000800 */
[----:B------:R-:W-:Y:S01]  /*0380*/  NOP ;  /* 0x0000000000007918 */ /* 0x000fe20000000000 */
[----:B------:R-:W-:Y:S01]  /*0390*/  IMAD.IADD R6, R0, 0x1, -R5 ;  /* 0x0000000100067824 */ /* 0x000fe200078e0a05 */
[----:B------:R-:W-:Y:S01]  /*03a0*/  LOP3.LUT R11, R11, 0x3ffffffc, RZ, 0xc0, !PT ;  /* 0x3ffffffc0b0b7812 */ /* 0x000fe200078ec0ff */
[----:B------:R-:W-:Y:S01]  /*03b0*/  NOP ;  /* 0x0000000000007918 */ /* 0x000fe20000000000 */
[----:B------:R-:W-:-:S02]  /*03c0*/  ISETP.NE.AND P4, PT, R3, RZ, PT ;  /* 0x000000ff0300720c */ /* 0x000fc40003f85270 */
[----:B------:R-:W-:Y:S01]  /*03d0*/  SHF.R.S32.HI R5, RZ, 0x1f, R6 ;  /* 0x0000001fff057819 */ /* 0x000fe20000011406 */
[----:B------:R-:W-:Y:S01]  /*03e0*/  IMAD.IADD R4, R4, 0x1, -R11 ;  /* 0x0000000104047824 */ /* 0x000fe200078e0a0b */
[----:B------:R-:W3:Y:S01]  /*03f0*/  LDC R14, c[0x0][0x140] ;  /* 0x00005000ff0e7b82 */ /* 0x000ee20000000800 */
[----:B------:R-:W-:Y:S02]  /*0400*/  ISETP.GE.U32.AND P6, PT, R16, 0x2, PT ;  /* 0x000000021000780c */ /* 0x000fe40003fc6070 */
[----:B------:R-:W-:Y:S02]  /*0410*/  LEA.HI R5, R5, R6, RZ, 0x3 ;  /* 0x0000000605057211 */ /* 0x000fe400078f18ff */
[----:B-----5:R-:W-:Y:S02]  /*0420*/  ISETP.NE.OR P0, PT, R2, RZ, !P0 ;  /* 0x000000ff0200720c */ /* 0x020fe40004705670 */
[--C-:B------:R-:W-:Y:S01]  /*0430*/  SHF.R.S32.HI R2, RZ, 0x3, R5.reuse ;  /* 0x00000003ff027819 */ /* 0x100fe20000011405 */
[----:B------:R-:W5:Y:S01]  /*0440*/  LDC R13, c[0x0][0x148] ;  /* 0x00005200ff0d7b82 */ /* 0x000f620000000800 */
[----:B------:R-:W-:-:S02]  /*0450*/  SHF.R.S32.HI R5, RZ, 0x1f, R5 ;  /* 0x0000001fff057819 */ /* 0x000fc40000011405 */
[----:B0-----:R-:W-:Y:S02]  /*0460*/  I2FP.F32.U32 R10, UR8 ;  /* 0x00000008000a7c45 */ /* 0x001fe40008201000 */
[----:B------:R-:W-:-:S03]  /*0470*/  LEA.HI R5, R5, R2, RZ, 0x2 ;  /* 0x0000000205057211 */ /* 0x000fc600078f10ff */
[----:B------:R-:W-:Y:S01]  /*0480*/  FMUL R10, R10, UR4 ;  /* 0x000000040a0a7c20 */ /* 0x000fe20008400000 */
[----:B------:R-:W-:Y:S01]  /*0490*/  LOP3.LUT R5, R5, 0xfffffffc, RZ, 0xc0, !PT ;  /* 0xfffffffc05057812 */ /* 0x000fe200078ec0ff */
[----:B------:R-:W-:Y:S01]  /*04a0*/  VOTEU.ALL UP0, P0 ;  /* 0x00000000003f7886 */ /* 0x000fe20000000000 */
[----:B-1----:R-:W-:Y:S01]  /*04b0*/  I2FP.F32.U32 R11, R8 ;  /* 0x00000008000b7245 */ /* 0x002fe20000201000 */
[----:B------:R-:W-:Y:S01]  /*04c0*/  ULDC UR4, c[0x0][0x154] ;  /* 0x0000550000047ab9 */ /* 0x000fe20000000800 */
[----:B------:R-:W-:Y:S01]  /*04d0*/  VOTEU.ALL UP1, P0 ;  /* 0x00000000003f7886 */ /* 0x000fe20000020000 */
[----:B------:R-:W0:Y:S01]  /*04e0*/  F2I.U32.TRUNC.NTZ R10, R10 ;  /* 0x0000000a000a7305 */ /* 0x000e22000020f000 */
[----:B------:R-:W-:Y:S01]  /*04f0*/  IMAD.IADD R5, R2, 0x1, -R5 ;  /* 0x0000000102057824 */ /* 0x000fe200078e0a05 */
[----:B------:R-:W1:Y:S01]  /*0500*/  @!UP0 S2UR UR7, SR_CgaCtaId ;  /* 0x00000000000789c3 */ /* 0x000e620000008800 */
[----:B------:R-:W-:Y:S01]  /*0510*/  @!UP0 UMOV UR6, 0x400 ;  /* 0x0000040000068882 */ /* 0x000fe20000000000 */
[----:B---3--:R-:W-:Y:S01]  /*0520*/  ISETP.EQ.U32.AND P3, PT, R14, 0x1, PT ;  /* 0x000000010e00780c */ /* 0x008fe20003f62070 */
[----:B------:R-:W-:-:S05]  /*0530*/  IMAD R5, R4, 0x4, R5 ;  /* 0x0000000404057824 */ /* 0x000fca00078e0205 */
[----:B------:R-:W-:-:S04]  /*0540*/  LEA.HI R2, R5, R5, RZ, 0x1 ;  /* 0x0000000505027211 */ /* 0x000fc800078f08ff */
[----:B------:R-:W-:Y:S01]  /*0550*/  LOP3.LUT R4, R2, 0xfffffffe, RZ, 0xc0, !PT ;  /* 0xfffffffe02047812 */ /* 0x000fe200078ec0ff */
[----:B0-----:R-:W-:Y:S02]  /*0560*/  IMAD.MOV R15, RZ, RZ, -R10 ;  /* 0x000000ffff0f7224 */ /* 0x001fe400078e0a0a */
[----:B------:R-:W-:Y:S01]  /*0570*/  FMUL R10, R11, UR4 ;  /* 0x000000040b0a7c20 */ /* 0x000fe20008400000 */
[----:B------:R-:W-:Y:S01]  /*0580*/  SHF.R.S32.HI R2, RZ, 0x1f, R7 ;  /* 0x0000001fff027819 */ /* 0x000fe20000011407 */
[----:B------:R-:W-:Y:S01]  /*0590*/  UMOV UR4, 0x20 ;  /* 0x0000002000047882 */ /* 0x000fe20000000000 */
[----:B--2---:R-:W-:Y:S01]  /*05a0*/  IMAD R12, R12, R15, UR8 ;  /* 0x000000080c0c7e24 */ /* 0x004fe2000f8e020f */
[----:B------:R-:W-:-:S04]  /*05b0*/  @!UP0 UIADD3 UR4, -UR4, 0x100000, URZ ;  /* 0x0010000004048890 */ /* 0x000fc8000fffe13f */
[----:B------:R-:W-:Y:S02]  /*05c0*/  @!UP0 USHF.L.U32 UR5, UR4, 0xb, URZ ;  /* 0x0000000b04058899 */ /* 0x000fe4000800063f */
[----:B------:R-:W-:Y:S01]  /*05d0*/  @!UP0 USHF.L.U32 UR4, UR4, 0x1, URZ ;  /* 0x0000000104048899 */ /* 0x000fe2000800063f */
[C---:B------:R-:W-:Y:S01]  /*05e0*/  IMAD.IADD R11, R5.reuse, 0x1, -R4 ;  /* 0x00000001050b7824 */ /* 0x040fe200078e0a04 */
[----:B------:R-:W0:Y:S01]  /*05f0*/  F2I.U32.TRUNC.NTZ R10, R10 ;  /* 0x0000000a000a7305 */ /* 0x000e22000020f000 */
[----:B------:R-:W-:Y:S01]  /*0600*/  LEA.HI R2, R2, R7, RZ, 0x2 ;  /* 0x0000000702027211 */ /* 0x000fe200078f10ff */
[----:B------:R-:W-:Y:S02]  /*0610*/  IMAD.SHL.U32 R4, R5, 0x4, RZ ;  /* 0x0000000405047824 */ /* 0x000fe400078e00ff */
[----:B------:R-:W-:Y:S01]  /*0620*/  ISETP.NE.AND P2, PT, R11, R12, PT ;  /* 0x0000000c0b00720c */ /* 0x000fe20003f45270 */
[----:B-1----:R-:W-:Y:S01]  /*0630*/  @!UP0 ULEA UR6, UR7, UR6, 0x18 ;  /* 0x0000000607068291 */ /* 0x002fe2000f8ec03f */
[----:B------:R-:W-:Y:S01]  /*0640*/  LOP3.LUT R2, R2, 0xfffffffc, RZ, 0xc0, !PT ;  /* 0xfffffffc02027812 */ /* 0x000fe200078ec0ff */
[----:B------:R-:W-:Y:S01]  /*0650*/  VOTEU.ALL UP0, P0 ;  /* 0x00000000003f7886 */ /* 0x000fe20000000000 */
[----:B------:R-:W-:-:S02]  /*0660*/  LOP3.LUT R5, R5, 0xc, R4, 0x78, !PT ;  /* 0x0000000c05057812 */ /* 0x000fc400078e7804 */
[----:B------:R-:W-:Y:S01]  /*0670*/  LOP3.LUT P0, RZ, R6, 0x7, RZ, 0xc0, !PT ;  /* 0x0000000706ff7812 */ /* 0x000fe2000780c0ff */
[----:B------:R-:W-:Y:S02]  /*0680*/  IMAD.IADD R7, R7, 0x1, -R2 ;  /* 0x0000000107077824 */ /* 0x000fe400078e0a02 */
[----:B------:R-:W-:Y:S01]  /*0690*/  IMAD.MOV.U32 R6, RZ, RZ, 0x1 ;  /* 0x00000001ff067424 */ /* 0x000fe200078e00ff */
[----:B------:R-:W-:Y:S01]  /*06a0*/  ISETP.LT.U32.AND P0, PT, R5, 0x2, !P0 ;  /* 0x000000020500780c */ /* 0x000fe20004701070 */
[----:B0-----:R-:W-:Y:S01]  /*06b0*/  IMAD.MOV R20, RZ, RZ, -R10 ;  /* 0x000000ffff147224 */ /* 0x001fe200078e0a0a */
[----:B------:R-:W-:Y:S01]  /*06c0*/  ISETP.NE.AND P1, PT, R7, 0x3, PT ;  /* 0x000000030700780c */ /* 0x000fe20003f25270 */
[----:B------:R-:W0:Y:S02]  /*06d0*/  FENCE.VIEW.ASYNC.S ;  /* 0x00000000000073c6 */ /* 0x000e240000000000 */
[----:B0-----:R0:W1:Y:S01]  /*06e0*/  @!UP0 SYNCS.EXCH.64 URZ, [UR6+0x50], UR4 ;  /* 0x00005004063f85b2 */ /* 0x0010620008000100 */
[----:B------:R-:W-:Y:S01]  /*06f0*/  @P2 LEA.HI R2, R5, R5, RZ, 0x1 ;  /* 0x0000000505022211 */ /* 0x000fe200078f08ff */
[----:B-----5:R-:W-:Y:S01]  /*0700*/  IMAD R11, R13, R20, R8 ;  /* 0x000000140d0b7224 */ /* 0x020fe200078e0208 */
[----:B------:R-:W-:-:S02]  /*0710*/  ISETP.EQ.OR P1, PT, R7, RZ, !P1 ;  /* 0x000000ff0700720c */ /* 0x000fc40004f22670 */
[----:B------:R-:W-:Y:S02]  /*0720*/  @P2 SHF.R.S32.HI R2, RZ, 0x1, R2 ;  /* 0x00000001ff022819 */ /* 0x000fe40000011402 */
[----:B------:R-:W-:Y:S02]  /*0730*/  ISETP.EQ.AND P1, PT, R3, RZ, P1 ;  /* 0x000000ff0300720c */ /* 0x000fe40000f22270 */
[----:B------:R-:W-:Y:S02]  /*0740*/  @P2 ISETP.NE.AND P5, PT, R2, R11, PT ;  /* 0x0000000b0200220c */ /* 0x000fe40003fa5270 */
[----:B------:R-:W-:Y:S02]  /*0750*/  SEL R3, RZ, 0x1, !P0 ;  /* 0x00000001ff037807 */ /* 0x000fe40004000000 */
[----:B------:R-:W-:Y:S02]  /*0760*/  @P2 SEL R6, RZ, 0x1, P5 ;  /* 0x00000001ff062807 */ /* 0x000fe40002800000 */
[----:B------:R-:W-:Y:S01]  /*0770*/  SEL R4, RZ, 0x1, !P1 ;  /* 0x00000001ff047807 */ /* 0x000fe20004800000 */
[----:B------:R0:W2:Y:S01]  /*0780*/  @!UP1 SYNCS.EXCH.64 URZ, [UR6+0x58], UR4 ;  /* 0x00005804063f95b2 */ /* 0x0000a20008000100 */
[----:B------:R-:W-:Y:S01]  /*0790*/  LOP3.LUT R6, R6, R3, RZ, 0xc0, !PT ;  /* 0x0000000306067212 */ /* 0x000fe200078ec0ff */
[----:B------:R-:W-:Y:S01]  /*07a0*/  NOP ;  /* 0x0000000000007918 */ /* 0x000fe20000000000 */
[----:B------:R-:W-:Y:S01]  /*07b0*/  SEL R4, R4, 0x2, P6 ;  /* 0x0000000204047807 */ /* 0x000fe20003000000 */
[----:B------:R-:W-:Y:S06]  /*07c0*/  @!P3 BRA `(.L_x_3) ;  /* 0x000000000008b947 */ /* 0x000fec0003800000 */
[----:B-12-4-:R-:W-:Y:S01]  /*07d0*/  UCGABAR_ARV ;  /* 0x00000000000079c7 */ /* 0x016fe20008000000 */
[----:B------:R-:W-:Y:S05]  /*07e0*/  BRA `(.L_x_4) ;  /* 0x0000000000047947 */ /* 0x000fea0003800000 */
.L_x_3:
[----:B-12-4-:R-:W-:Y:S01]  /*07f0*/  NOP ;  /* 0x0000000000007918 */ /* 0x016fe20000000000 */
.L_x_4:
[----:B------:R-:W1:Y:S01]  /*0800*/  LDC R2, c[0x0][0x65c] ;  /* 0x00019700ff027b82 */ /* 0x000e620000000800 */
[----:B------:R-:W-:Y:S01]  /*0810*/  IMAD.MOV.U32 R3, RZ, RZ, RZ ;  /* 0x000000ffff037224 */ /* 0x000fe200078e00ff */
[----:B-1----:R-:W-:Y:S01]  /*0820*/  ISETP.NE.AND P2, PT, R2, 0x1, PT ;  /* 0x000000010200780c */ /* 0x002fe20003f45270 */
[----:B------:R-:W-:-:S12]  /*0830*/  IMAD.U32 R2, RZ, RZ, UR8 ;  /* 0x00000008ff027e24 */ /* 0x000fd8000f8e00ff */
[----:B------:R-:W1:Y:S01]  /*0840*/  @P2 LDC R15, c[0x0][0x10] ;  /* 0x00000400ff0f2b82 */ /* 0x000e620000000800 */
[----:B------:R-:W-:Y:S02]  /*0850*/  @P2 IMAD.MOV.U32 R9, RZ, RZ, RZ ;  /* 0x000000ffff092224 */ /* 0x000fe400078e00ff */
[----:B------:R-:W-:-:S05]  /*0860*/  @P2 IMAD.MOV.U32 R17, RZ, RZ, RZ ;  /* 0x000000ffff112224 */ /* 0x000fca00078e00ff */
[----:B------:R-:W2:Y:S01]  /*0870*/  @!P2 LDC R11, c[0x0][0xc] ;  /* 0x00000300ff0bab82 */ /* 0x000ea20000000800 */
[----:B-1----:R-:W-:-:S04]  /*0880*/  @P2 IMAD.WIDE.U32 R14, R15, UR8, R8 ;  /* 0x000000080f0e2c25 */ /* 0x002fc8000f8e0008 */
[----:B--2---:R-:W-:-:S04]  /*0890*/  @!P2 IMAD.WIDE.U32 R10, R8, R11, R2 ;  /* 0x0000000b080aa225 */ /* 0x004fc800078e0002 */
[----:B------:R-:W-:Y:S02]  /*08a0*/  @P2 IMAD.MOV.U32 R2, RZ, RZ, R14 ;  /* 0x000000ffff022224 */ /* 0x000fe400078e000e */
[----:B------:R-:W-:Y:S02]  /*08b0*/  @P2 IMAD.IADD R3, R15, 0x1, R17 ;  /* 0x000000010f032824 */ /* 0x000fe400078e0211 */
[----:B------:R-:W-:Y:S02]  /*08c0*/  @!P2 IMAD.MOV.U32 R2, RZ, RZ, R10 ;  /* 0x000000ffff02a224 */ /* 0x000fe400078e000a */
[----:B------:R-:W-:Y:S01]  /*08d0*/  @!P2 IMAD.MOV.U32 R3, RZ, RZ, R11 ;  /* 0x000000ffff03a224 */ /* 0x000fe200078e000b */
[----:B------:R-:W-:Y:S06]  /*08e0*/  @!P3 BRA `(.L_x_5) ;  /* 0x00000000000cb947 */ /* 0x000fec0003800000 */
[----:B------:R-:W-:Y:S01]  /*08f0*/  UCGABAR_WAIT ;  /* 0x0000000000007dc7 */ /* 0x000fe20008000000 */
[----:B------:R-:W-:Y:S01]  /*0900*/  CCTL.IVALL ;  /* 0x00000000ff00798f */ /* 0x000fe20002000000 */
[----:B------:R-:W-:Y:S05]  /*0910*/  BRA `(.L_x_6) ;  /* 0x0000000000047947 */ /* 0x000fea0003800000 */
.L_x_5:
[----:B------:R-:W-:Y:S06]  /*0920*/  BAR.SYNC.DEFER_BLOCKING 0x0 ;  /* 0x0000000000007b1d */ /* 0x000fec0000010000 */
.L_x_6:
[----:B------:R-:W-:Y:S05]  /*0930*/  @!P4 BRA `(.L_x_7) ;  /* 0x000000740098c947 */ /* 0x000fea0003800000 */
[----:B------:R-:W-:-:S13]  /*0940*/  ISETP.GT.U32.AND P0, PT, R16, 0x1, PT ;  /* 0x000000011000780c */ /* 0x000fda0003f04070 */
[----:B0-----:R-:W-:Y:S05]  /*0950*/  @P0 EXIT ;  /* 0x000000000000094d */ /* 0x001fea0003800000 */
[----:B------:R-:W-:Y:S01]  /*0960*/  ULDC.64 UR4, c[0x0][0x650] ;  /* 0x0001940000047ab9 */ /* 0x000fe20000000a00 */
[----:B------:R-:W-:Y:S01]  /*0970*/  PRMT R14, RZ, 0x7610, R14 ;  /* 0x00007610ff0e7816 */ /* 0x000fe2000000000e */
[----:B------:R-:W-:Y:S01]  /*0980*/  IMAD.MOV.U32 R11, RZ, RZ, -0x1 ;  /* 0xffffffffff0b7424 */ /* 0x000fe200078e00ff */
[----:B------:R-:W-:Y:S01]  /*0990*/  ISETP.GE.U32.AND P0, PT, R2, UR4, PT ;  /* 0x0000000402007c0c */ /* 0x000fe2000bf06070 */
[----:B------:R-:W-:Y:S02]  /*09a0*/  IMAD.MOV.U32 R10, RZ, RZ, -0x1 ;  /* 0xffffffffff0a7424 */ /* 0x000fe400078e00ff */
[----:B------:R-:W-:Y:S01]  /*09b0*/  IMAD.MOV.U32 R7, RZ, RZ, -0x1 ;  /* 0xffffffffff077424 */ /* 0x000fe200078e00ff */
[----:B------:R-:W-:-:S13]  /*09c0*/  ISETP.GE.U32.AND.EX P0, PT, R3, UR5, PT, P0 ;  /* 0x0000000503007c0c */ /* 0x000fda000bf06100 */
[----:B------:R-:W-:Y:S05]  /*09d0*/  @P0 BRA `(.L_x_8) ;  /* 0x0000000400280947 */ /* 0x000fea0003800000 */
[----:B------:R-:W0:Y:S01]  /*09e0*/  LDC.64 R22, c[0x0][0x628] ;  /* 0x00018a00ff167b82 */ /* 0x000e220000000a00 */
[----:B------:R-:W-:Y:S02]  /*09f0*/  IMAD.MOV.U32 R10, RZ, RZ, R2 ;  /* 0x000000ffff0a7224 */ /* 0x000fe400078e0002 */
[----:B------:R-:W-:-:S05]  /*0a00*/  IMAD.MOV.U32 R11, RZ, RZ, R3 ;  /* 0x000000ffff0b7224 */ /* 0x000fca00078e0003 */
[----:B------:R-:W1:Y:S08]  /*0a10*/  LDC R18, c[0x0][0x630] ;  /* 0x00018c00ff127b82 */ /* 0x000e700000000800 */
[----:B------:R-:W2:Y:S01]  /*0a20*/  LDC.64 R24, c[0x0][0x620] ;  /* 0x00018800ff187b82 */ /* 0x000ea20000000a00 */
[----:B0-----:R-:W-:-:S04]  /*0a30*/  ISETP.NE.U32.AND P0, PT, R22, RZ, PT ;  /* 0x000000ff1600720c */ /* 0x001fc80003f05070 */
[----:B------:R-:W-:-:S13]  /*0a40*/  ISETP.NE.AND.EX P0, PT, R23, RZ, PT, P0 ;  /* 0x000000ff1700720c */ /* 0x000fda0003f05300 */
[----:B-12---:R-:W-:Y:S05]  /*0a50*/  @!P0 BRA `(.L_x_9) ;  /* 0x0000000000288947 */ /* 0x006fea0003800000 */
[----:B------:R-:W0:Y:S02]  /*0a60*/  LDC R7, c[0x0][0x634] ;  /* 0x00018d00ff077b82 */ /* 0x000e240000000800 */
[----:B0-----:R-:W-:-:S05]  /*0a70*/  IADD3 R7, P0, R2, R7, RZ ;  /* 0x0000000702077210 */ /* 0x001fca0007f1e0ff */
[----:B------:R-:W-:-:S04]  /*0a80*/  IMAD.X R19, RZ, RZ, R3, P0 ;  /* 0x000000ffff137224 */ /* 0x000fc800000e0603 */
[----:B------:R-:W-:-:S04]  /*0a90*/  IMAD.WIDE.U32 R10, R19, R22, RZ ;  /* 0x00000016130a7225 */ /* 0x000fc800078e00ff */
[----:B------:R-:W-:-:S04]  /*0aa0*/  IMAD.WIDE.U32 R14, P0, R7, R23, R10 ;  /* 0x00000017070e7225 */ /* 0x000fc8000780000a */
[----:B------:R-:W-:-:S04]  /*0ab0*/  IMAD.WIDE.U32 R10, R7, R22, RZ ;  /* 0x00000016070a7225 */ /* 0x000fc800078e00ff */
[----:B------:R-:W-:Y:S01]  /*0ac0*/  IMAD.X R17, RZ, RZ, RZ, P0 ;  /* 0x000000ffff117224 */ /* 0x000fe200000e06ff */
[----:B------:R-:W-:Y:S01]  /*0ad0*/  IADD3 RZ, P0, R11, R14, RZ ;  /* 0x0000000e0bff7210 */ /* 0x000fe20007f1e0ff */
[----:B------:R-:W-:-:S04]  /*0ae0*/  IMAD.MOV.U32 R16, RZ, RZ, R15 ;  /* 0x000000ffff107224 */ /* 0x000fc800078e000f */
[----:B------:R-:W-:-:S08]  /*0af0*/  IMAD.WIDE.U32.X R10, R19, R23, R16, P0 ;  /* 0x00000017130a7225 */ /* 0x000fd000000e0410 */
.L_x_9:
[----:B------:R-:W0:Y:S01]  /*0b00*/  LDC.64 R26, c[0x0][0x640] ;  /* 0x00019000ff1a7b82 */ /* 0x000e220000000a00 */
[--C-:B------:R-:W-:Y:S01]  /*0b10*/  SHF.R.U64 R28, R10, R18, R11.reuse ;  /* 0x000000120a1c7219 */ /* 0x100fe2000000120b */
[----:B------:R-:W-:Y:S01]  /*0b20*/  IMAD R29, R13, R20, R8 ;  /* 0x000000140d1d7224 */ /* 0x000fe200078e0208 */
[----:B------:R-:W-:Y:S01]  /*0b30*/  SHF.R.U32.HI R7, RZ, R18, R11 ;  /* 0x00000012ff077219 */ /* 0x000fe2000001160b */
[----:B------:R-:W-:Y:S01]  /*0b40*/  IMAD.MOV.U32 R23, RZ, RZ, 0x1 ;  /* 0x00000001ff177424 */ /* 0x000fe200078e00ff */
[----:B------:R-:W-:-:S03]  /*0b50*/  IADD3 R9, P0, RZ, -R28, RZ ;  /* 0x8000001cff097210 */ /* 0x000fc60007f1e0ff */
[----:B------:R-:W1:Y:S02]  /*0b60*/  LDC R16, c[0x0][0x618] ;  /* 0x00018600ff107b82 */ /* 0x000e640000000800 */
[----:B------:R-:W-:Y:S02]  /*0b70*/  IMAD.X R7, RZ, RZ, ~R7, P0 ;  /* 0x000000ffff077224 */ /* 0x000fe400000e0e07 */
[----:B------:R-:W-:-:S04]  /*0b80*/  IMAD.WIDE.U32 R10, R9, R24, R2 ;  /* 0x00000018090a7225 */ /* 0x000fc800078e0002 */
[----:B------:R-:W2:Y:S01]  /*0b90*/  LDC R15, c[0x0][0x608] ;  /* 0x00018200ff0f7b82 */ /* 0x000ea20000000800 */
[----:B------:R-:W-:-:S04]  /*0ba0*/  IMAD R14, R7, R24, RZ ;  /* 0x00000018070e7224 */ /* 0x000fc800078e02ff */
[----:B------:R-:W-:-:S03]  /*0bb0*/  IMAD R7, R9, R25, R14 ;  /* 0x0000001909077224 */ /* 0x000fc600078e020e */
[----:B------:R-:W3:Y:S01]  /*0bc0*/  LDC R22, c[0x0][0x658] ;  /* 0x00019600ff167b82 */ /* 0x000ee20000000800 */
[----:B------:R-:W-:Y:S01]  /*0bd0*/  IMAD.IADD R7, R11, 0x1, R7 ;  /* 0x000000010b077824 */ /* 0x000fe200078e0207 */
[----:B0-----:R-:W-:-:S04]  /*0be0*/  ISETP.NE.U32.AND P0, PT, R26, RZ, PT ;  /* 0x000000ff1a00720c */ /* 0x001fc80003f05070 */
[----:B------:R-:W-:Y:S02]  /*0bf0*/  ISETP.NE.AND.EX P0, PT, R27, RZ, PT, P0 ;  /* 0x000000ff1b00720c */ /* 0x000fe40003f05300 */
[----:B------:R-:W0:Y:S01]  /*0c00*/  LDC R18, c[0x0][0x600] ;  /* 0x00018000ff127b82 */ /* 0x000e220000000800 */
[-CC-:B-1----:R-:W-:Y:S02]  /*0c10*/  SHF.R.U64 R19, R10, R16.reuse, R7.reuse ;  /* 0x000000100a137219 */ /* 0x182fe40000001207 */
[----:B------:R-:W-:Y:S01]  /*0c20*/  SHF.R.U32.HI R10, RZ, R16, R7 ;  /* 0x00000010ff0a7219 */ /* 0x000fe20000011607 */
[----:B------:R-:W-:-:S04]  /*0c30*/  IMAD.MOV.U32 R7, RZ, RZ, -0x1 ;  /* 0xffffffffff077424 */ /* 0x000fc800078e00ff */
[----:B------:R-:W1:Y:S01]  /*0c40*/  LDC R21, c[0x0][0x648] ;  /* 0x00019200ff157b82 */ /* 0x000e620000000800 */
[-CC-:B--2---:R-:W-:Y:S02]  /*0c50*/  SHF.R.U64 R16, R19, R15.reuse, R10.reuse ;  /* 0x0000000f13107219 */ /* 0x184fe4000000120a */
[----:B------:R-:W-:-:S05]  /*0c60*/  SHF.R.U32.HI R9, RZ, R15, R10 ;  /* 0x0000000fff097219 */ /* 0x000fca000001160a */
[----:B------:R-:W2:Y:S01]  /*0c70*/  LDC R24, c[0x0][0x638] ;  /* 0x00018e00ff187b82 */ /* 0x000ea20000000800 */
[-CC-:B---3--:R-:W-:Y:S02]  /*0c80*/  SHF.R.U64 R20, R16, R22.reuse, R9.reuse ;  /* 0x0000001610147219 */ /* 0x188fe40000001209 */
[-C--:B------:R-:W-:Y:S02]  /*0c90*/  SHF.L.U32 R7, R7, R22.reuse, RZ ;  /* 0x0000001607077219 */ /* 0x080fe400000006ff */
[----:B------:R-:W-:Y:S01]  /*0ca0*/  SHF.R.U32.HI R9, RZ, R22, R9 ;  /* 0x00000016ff097219 */ /* 0x000fe20000011609 */
[----:B------:R-:W-:Y:S01]  /*0cb0*/  IMAD.MOV.U32 R8, RZ, RZ, R20 ;  /* 0x000000ffff087224 */ /* 0x000fe200078e0014 */
[----:B------:R-:W-:Y:S01]  /*0cc0*/  LOP3.LUT R13, RZ, R7, RZ, 0x33, !PT ;  /* 0x00000007ff0d7212 */ /* 0x000fe200078e33ff */
[----:B------:R-:W3:Y:S01]  /*0cd0*/  LDC R25, c[0x0][0x610] ;  /* 0x00018400ff197b82 */ /* 0x000ee20000000800 */
[----:B------:R-:W-:Y:S05]  /*0ce0*/  @!P0 BRA `(.L_x_10) ;  /* 0x0000000000288947 */ /* 0x000fea0003800000 */
[----:B------:R-:W4:Y:S02]  /*0cf0*/  LDC R7, c[0x0][0x64c] ;  /* 0x00019300ff077b82 */ /* 0x000f240000000800 */
[----:B----4-:R-:W-:-:S05]  /*0d00*/  IADD3 R7, P0, R20, R7, RZ ;  /* 0x0000000714077210 */ /* 0x010fca0007f1e0ff */
        /* <DEDUP_REMOVED lines=8> */
.L_x_10:
[----:B-1----:R-:W-:Y:S01]  /*0d90*/  SHF.R.U64 R9, R8, R21, R9 ;  /* 0x0000001508097219 */ /* 0x002fe20000001209 */
[----:B0-----:R-:W-:Y:S01]  /*0da0*/  VIADD R10, R18, 0xffffffff ;  /* 0xffffffff120a7836 */ /* 0x001fe20000000000 */
[----:B------:R-:W-:Y:S01]  /*0db0*/  SHF.L.U32 R7, R23, R22, RZ ;  /* 0x0000001617077219 */ /* 0x000fe200000006ff */
[----:B------:R-:W-:Y:S01]  /*0dc0*/  IMAD.MOV.U32 R14, RZ, RZ, 0x1 ;  /* 0x00000001ff0e7424 */ /* 0x000fe200078e00ff */
[----:B------:R-:W-:Y:S01]  /*0dd0*/  LOP3.LUT R8, R16, R13, RZ, 0xc0, !PT ;  /* 0x0000000d10087212 */ /* 0x000fe200078ec0ff */
[----:B------:R-:W-:Y:S01]  /*0de0*/  IMAD.MOV R11, RZ, RZ, -R9 ;  /* 0x000000ffff0b7224 */ /* 0x000fe200078e0a09 */
[----:B------:R-:W-:Y:S02]  /*0df0*/  SEL R12, R12, R29, !P2 ;  /* 0x0000001d0c0c7207 */ /* 0x000fe40005000000 */
[----:B------:R-:W-:Y:S01]  /*0e00*/  LOP3.LUT R10, R19, R10, RZ, 0xc0, !PT ;  /* 0x0000000a130a7212 */ /* 0x000fe200078ec0ff */
[----:B------:R-:W-:Y:S02]  /*0e10*/  IMAD R9, R7, R9, R8 ;  /* 0x0000000907097224 */ /* 0x000fe400078e0208 */
[----:B--2---:R-:W-:-:S02]  /*0e20*/  IMAD R7, R11, R24, R20 ;  /* 0x000000180b077224 */ /* 0x004fc400078e0214 */
[----:B---3--:R-:W-:Y:S02]  /*0e30*/  IMAD R12, R9, R25, R12 ;  /* 0x00000019090c7224 */ /* 0x008fe400078e020c */
[----:B------:R-:W-:-:S05]  /*0e40*/  IMAD R7, R7, R18, R10 ;  /* 0x0000001207077224 */ /* 0x000fca00078e020a */
[----:B------:R-:W-:Y:S02]  /*0e50*/  SEL R10, R7, R12, !P2 ;  /* 0x0000000c070a7207 */ /* 0x000fe40005000000 */
[----:B------:R-:W-:Y:S01]  /*0e60*/  SEL R11, R12, R7, !P2 ;  /* 0x000000070c0b7207 */ /* 0x000fe20005000000 */
[----:B------:R-:W-:-:S07]  /*0e70*/  IMAD.MOV.U32 R7, RZ, RZ, R28 ;  /* 0x000000ffff077224 */ /* 0x000fce00078e001c */
.L_x_8:
[----:B------:R-:W-:-:S08]  /*0e80*/  NOP ;  /* 0x0000000000007918 */ /* 0x000fd00000000000 */
[----:B------:R-:W0:Y:S02]  /*0e90*/  USETMAXREG.TRY_ALLOC.CTAPOOL UP0, 0xe8 ;  /* 0x000000e8000079c8 */ /* 0x000e240008000600 */
[----:B0-----:R-:W-:-:S13]  /*0ea0*/  PLOP3.LUT P0, PT, PT, PT, UP0, 0x80, 0x0 ;  /* 0x000000000000781c */ /* 0x001fda0003f0f008 */
[----:B------:R-:W-:Y:S05]  /*0eb0*/  @!P0 BRA `(.L_x_8) ;  /* 0xfffffffc00f08947 */ /* 0x000fea000383ffff */
[----:B------:R-:W-:Y:S01]  /*0ec0*/  ULDC.64 UR4, c[0x0][0x598] ;  /* 0x0001660000047ab9 */ /* 0x000fe20000000a00 */
[----:B------:R-:W-:Y:S01]  /*0ed0*/  ULDC.64 UR16, c[0x0][0x208] ;  /* 0x0000820000107ab9 */ /* 0x000fe20000000a00 */
[----:B------:R-:W-:-:S04]  /*0ee0*/  ISETP.NE.U32.AND P0, PT, RZ, UR4, PT ;  /* 0x00000004ff007c0c */ /* 0x000fc8000bf05070 */
[----:B------:R-:W-:-:S13]  /*0ef0*/  ISETP.NE.AND.EX P0, PT, RZ, UR5, PT, P0 ;  /* 0x00000005ff007c0c */ /* 0x000fda000bf05300 */
[----:B------:R-:W-:Y:S05]  /*0f00*/  @!P0 BRA `(.L_x_11) ;  /* 0x00000000001c8947 */ /* 0x000fea0003800000 */
[----:B------:R-:W0:Y:S02]  /*0f10*/  LDC.64 R8, c[0x0][0x598] ;  /* 0x00016600ff087b82 */ /* 0x000e240000000a00 */
[----:B0-----:R-:W2:Y:S02]  /*0f20*/  LDG.E.64 R8, desc[UR16][R8.64] ;  /* 0x0000001008087981 */ /* 0x001ea4000c1e1b00 */
[----:B--2---:R-:W-:-:S04]  /*0f30*/  ISETP.NE.U32.AND P0, PT, R8, RZ, PT ;  /* 0x000000ff0800720c */ /* 0x004fc80003f05070 */
[----:B------:R-:W-:-:S13]  /*0f40*/  ISETP.NE.AND.EX P0, PT, R9, RZ, PT, P0 ;  /* 0x000000ff0900720c */ /* 0x000fda0003f05300 */
[----:B------:R-:W-:Y:S05]  /*0f50*/  @!P0 BRA `(.L_x_11) ;  /* 0x0000000000088947 */ /* 0x000fea0003800000 */
[----:B------:R0:W5:Y:S01]  /*0f60*/  LD.E R8, desc[UR16][R8.64] ;  /* 0x0000001008087980 */ /* 0x000162000c101900 */
[----:B------:R-:W-:Y:S05]  /*0f70*/  BRA `(.L_x_12) ;  /* 0x0000000000207947 */ /* 0x000fea0003800000 */
.L_x_11:
[----:B------:R-:W-:Y:S02]  /*0f80*/  ULDC.64 UR4, c[0x0][0x588] ;  /* 0x0001620000047ab9 */ /* 0x000fe40000000a00 */
[----:B------:R-:W-:-:S04]  /*0f90*/  ISETP.NE.U32.AND P0, PT, RZ, UR4, PT ;  /* 0x00000004ff007c0c */ /* 0x000fc8000bf05070 */
[----:B------:R-:W-:-:S13]  /*0fa0*/  ISETP.NE.AND.EX P0, PT, RZ, UR5, PT, P0 ;  /* 0x00000005ff007c0c */ /* 0x000fda000bf05300 */
[----:B------:R-:W-:Y:S05]  /*0fb0*/  @!P0 BRA `(.L_x_13) ;  /* 0x00000000000c8947 */ /* 0x000fea0003800000 */
[----:B------:R-:W0:Y:S02]  /*0fc0*/  LDC.64 R8, c[0x0][0x588] ;  /* 0x00016200ff087b82 */ /* 0x000e240000000a00 */
[----:B0-----:R1:W5:Y:S01]  /*0fd0*/  LDG.E R8, desc[UR16][R8.64] ;  /* 0x0000001008087981 */ /* 0x001362000c1e1900 */
[----:B------:R-:W-:Y:S05]  /*0fe0*/  BRA `(.L_x_12) ;  /* 0x0000000000047947 */ /* 0x000fea0003800000 */
.L_x_13:
[----:B------:R-:W2:Y:S02]  /*0ff0*/  LDC R8, c[0x0][0x580] ;  /* 0x00016000ff087b82 */ /* 0x000ea40000000800 */
.L_x_12:
[----:B------:R-:W-:Y:S02]  /*1000*/  ULDC.64 UR4, c[0x0][0x5a0] ;  /* 0x0001680000047ab9 */ /* 0x000fe40000000a00 */
[----:B------:R-:W-:-:S04]  /*1010*/  ISETP.NE.U32.AND P0, PT, RZ, UR4, PT ;  /* 0x00000004ff007c0c */ /* 0x000fc8000bf05070 */
[----:B------:R-:W-:-:S13]  /*1020*/  ISETP.NE.AND.EX P0, PT, RZ, UR5, PT, P0 ;  /* 0x00000005ff007c0c */ /* 0x000fda000bf05300 */
[----:B------:R-:W-:Y:S05]  /*1030*/  @!P0 BRA `(.L_x_14) ;  /* 0x00000000001c8947 */ /* 0x000fea0003800000 */
[----:B------:R-:W3:Y:S02]  /*1040*/  LDC.64 R12, c[0x0][0x5a0] ;  /* 0x00016800ff0c7b82 */ /* 0x000ee40000000a00 */
[----:B---3--:R-:W3:Y:S02]  /*1050*/  LDG.E.64 R12, desc[UR16][R12.64] ;  /* 0x000000100c0c7981 */ /* 0x008ee4000c1e1b00 */
[----:B---3--:R-:W-:-:S04]  /*1060*/  ISETP.NE.U32.AND P0, PT, R12, RZ, PT ;  /* 0x000000ff0c00720c */ /* 0x008fc80003f05070 */
[----:B------:R-:W-:-:S13]  /*1070*/  ISETP.NE.AND.EX P0, PT, R13, RZ, PT, P0 ;  /* 0x000000ff0d00720c */ /* 0x000fda0003f05300 */
[----:B------:R-:W-:Y:S05]  /*1080*/  @!P0 BRA `(.L_x_14) ;  /* 0x0000000000088947 */ /* 0x000fea0003800000 */
[----:B01----:R0:W5:Y:S01]  /*1090*/  LD.E R9, desc[UR16][R12.64] ;  /* 0x000000100c097980 */ /* 0x003162000c101900 */
[----:B------:R-:W-:Y:S05]  /*10a0*/  BRA `(.L_x_15) ;  /* 0x0000000000207947 */ /* 0x000fea0003800000 */
.L_x_14:
[----:B------:R-:W-:Y:S02]  /*10b0*/  ULDC.64 UR4, c[0x0][0x590] ;  /* 0x0001640000047ab9 */ /* 0x000fe40000000a00 */
[----:B------:R-:W-:-:S04]  /*10c0*/  ISETP.NE.U32.AND P0, PT, RZ, UR4, PT ;  /* 0x00000004ff007c0c */ /* 0x000fc8000bf05070 */
[----:B------:R-:W-:-:S13]  /*10d0*/  ISETP.NE.AND.EX P0, PT, RZ, UR5, PT, P0 ;  /* 0x00000005ff007c0c */ /* 0x000fda000bf05300 */
[----:B------:R-:W-:Y:S05]  /*10e0*/  @!P0 BRA `(.L_x_16) ;  /* 0x00000000000c8947 */ /* 0x000fea0003800000 */
[----:B------:R-:W0:Y:S02]  /*10f0*/  LDC.64 R12, c[0x0][0x590] ;  /* 0x00016400ff0c7b82 */ /* 0x000e240000000a00 */
[----:B01----:R1:W5:Y:S01]  /*1100*/  LDG.E R9, desc[UR16][R12.64] ;  /* 0x000000100c097981 */ /* 0x003362000c1e1900 */
[----:B------:R-:W-:Y:S05]  /*1110*/  BRA `(.L_x_15) ;  /* 0x0000000000047947 */ /* 0x000fea0003800000 */
.L_x_16:
[----:B01----:R-:W3:Y:S02]  /*1120*/  LDC R9, c[0x0][0x584] ;  /* 0x00016100ff097b82 */ /* 0x003ee40000000800 */
.L_x_15:
[----:B------:R-:W-:-:S13]  /*1130*/  LOP3.LUT P0, RZ, R14, 0xff, RZ, 0xc0, !PT ;  /* 0x000000ff0eff7812 */ /* 0x000fda000780c0ff */
[----:B------:R-:W-:Y:S05]  /*1140*/  @!P0 EXIT ;  /* 0x000000000000894d */ /* 0x000fea0003800000 */
[----:B------:R-:W-:Y:S01]  /*1150*/  ULDC UR4, c[0x0][0x28c] ;  /* 0x0000a30000047ab9 */ /* 0x000fe20000000800 */
[----:B------:R-:W-:Y:S01]  /*1160*/  LOP3.LUT R142, R4, 0x1, RZ, 0xfc, !PT ;  /* 0x00000001048e7812 */ /* 0x000fe200078efcff */
[----:B------:R-:W-:-:S04]  /*1170*/  UIADD3 UR4, UR4, 0x7f, URZ ;  /* 0x0000007f04047890 */ /* 0x000fc8000fffe03f */
[----:B------:R-:W-:-:S04]  /*1180*/  USHF.R.S32.HI UR5, URZ, 0x1f, UR4 ;  /* 0x0000001f3f057899 */ /* 0x000fc80008011404 */
[----:B------:R-:W-:-:S03]  /*1190*/  ULEA.HI UR5, UR5, UR4, URZ, 0x7 ;  /* 0x0000000405057291 */ /* 0x000fc6000f8f383f */
[----:B------:R-:W-:Y:S01]  /*11a0*/  UMOV UR4, URZ ;  /* 0x0000003f00047c82 */ /* 0x000fe20008000000 */
[----:B------:R-:W-:-:S03]  /*11b0*/  USHF.R.S32.HI UR9, URZ, 0x7, UR5 ;  /* 0x000000073f097899 */ /* 0x000fc60008011405 */
[----:B------:R-:W-:-:S09]  /*11c0*/  UMOV UR5, URZ ;  /* 0x0000003f00057c82 */ /* 0x000fd20008000000 */
.L_x_169:
[----:B01----:R-:W-:Y:S01]  /*11d0*/  LOP3.LUT R12, R0, 0x80, RZ, 0xc0, !PT ;  /* 0x00000080000c7812 */ /* 0x003fe200078ec0ff */
[----:B------:R-:W0:Y:S01]  /*11e0*/  S2UR UR13, SR_CgaCtaId ;  /* 0x00000000000d79c3 */ /* 0x000e220000008800 */
[----:B------:R-:W-:Y:S01]  /*11f0*/  UMOV UR12, 0x400 ;  /* 0x00000400000c7882 */ /* 0x000fe20000000000 */
[----:B------:R-:W-:Y:S01]  /*1200*/  UMOV UR6, URZ ;  /* 0x0000003f00067c82 */ /* 0x000fe20008000000 */
[----:B------:R-:W-:Y:S01]  /*1210*/  SHF.R.U32.HI R12, RZ, 0x7, R12 ;  /* 0x00000007ff0c7819 */ /* 0x000fe2000001160c */
[----:B------:R-:W-:Y:S01]  /*1220*/  UMOV UR7, URZ ;  /* 0x0000003f00077c82 */ /* 0x000fe20008000000 */
[----:B------:R-:W-:Y:S01]  /*1230*/  UMOV UR18, UR5 ;  /* 0x0000000500127c82 */ /* 0x000fe20008000000 */
[----:B------:R-:W-:Y:S02]  /*1240*/  CS2R R16, SRZ ;  /* 0x0000000000107805 */ /* 0x000fe4000001ff00 */
[----:B------:R-:W-:Y:S01]  /*1250*/  CS2R R14, SRZ ;  /* 0x00000000000e7805 */ /* 0x000fe2000001ff00 */
[----:B------:R-:W1:Y:S01]  /*1260*/  LDC R13, c[0x0][0x28c] ;  /* 0x0000a300ff0d7b82 */ /* 0x000e620000000800 */
[----:B------:R-:W4:Y:S01]  /*1270*/  SHFL.IDX PT, R12, R12, RZ, 0x1f ;  /* 0x00001fff0c0c7589 */ /* 0x000f2200000e0000 */
[----:B------:R-:W-:-:S02]  /*1280*/  CS2R R18, SRZ ;  /* 0x0000000000127805 */ /* 0x000fc4000001ff00 */
[----:B------:R-:W-:Y:S02]  /*1290*/  CS2R R20, SRZ ;  /* 0x0000000000147805 */ /* 0x000fe4000001ff00 */
[----:B------:R-:W-:Y:S02]  /*12a0*/  CS2R R22, SRZ ;  /* 0x0000000000167805 */ /* 0x000fe4000001ff00 */
[----:B------:R-:W-:Y:S02]  /*12b0*/  CS2R R88, SRZ ;  /* 0x0000000000587805 */ /* 0x000fe4000001ff00 */
[----:B------:R-:W-:Y:S02]  /*12c0*/  CS2R R90, SRZ ;  /* 0x00000000005a7805 */ /* 0x000fe4000001ff00 */
[----:B------:R-:W-:Y:S02]  /*12d0*/  CS2R R94, SRZ ;  /* 0x00000000005e7805 */ /* 0x000fe4000001ff00 */
        /* <DEDUP_REMOVED lines=16> */
[----:B-1----:R-:W-:Y:S02]  /*13e0*/  ISETP.GE.AND P0, PT, R13, 0x1, PT ;  /* 0x000000010d00780c */ /* 0x002fe40003f06270 */
[----:B------:R-:W-:Y:S02]  /*13f0*/  CS2R R126, SRZ ;  /* 0x00000000007e7805 */ /* 0x000fe4000001ff00 */
[----:B----4-:R-:W-:-:S02]  /*1400*/  R2UR UR8, R12 ;  /* 0x000000000c0872ca */ /* 0x010fc400000e0000 */
[----:B------:R-:W-:Y:S02]  /*1410*/  CS2R R128, SRZ ;  /* 0x0000000000807805 */ /* 0x000fe4000001ff00 */
[----:B------:R-:W-:Y:S02]  /*1420*/  CS2R R130, SRZ ;  /* 0x0000000000827805 */ /* 0x000fe4000001ff00 */
[----:B------:R-:W-:Y:S02]  /*1430*/  CS2R R132, SRZ ;  /* 0x0000000000847805 */ /* 0x000fe4000001ff00 */
[----:B------:R-:W-:Y:S02]  /*1440*/  CS2R R134, SRZ ;  /* 0x0000000000867805 */ /* 0x000fe4000001ff00 */
[----:B------:R-:W-:Y:S02]  /*1450*/  CS2R R136, SRZ ;  /* 0x0000000000887805 */ /* 0x000fe4000001ff00 */
[----:B------:R-:W-:Y:S01]  /*1460*/  CS2R R138, SRZ ;  /* 0x00000000008a7805 */ /* 0x000fe2000001ff00 */
[----:B------:R-:W-:Y:S01]  /*1470*/  IMAD.MOV.U32 R141, RZ, RZ, RZ ;  /* 0x000000ffff8d7224 */ /* 0x000fe200078e00ff */
[----:B------:R-:W-:Y:S01]  /*1480*/  CS2R R24, SRZ ;  /* 0x0000000000187805 */ /* 0x000fe2000001ff00 */
[----:B------:R-:W-:Y:S01]  /*1490*/  IMAD.MOV.U32 R143, RZ, RZ, RZ ;  /* 0x000000ffff8f7224 */ /* 0x000fe200078e00ff */
[----:B---3--:R-:W-:Y:S01]  /*14a0*/  CS2R R26, SRZ ;  /* 0x00000000001a7805 */ /* 0x008fe2000001ff00 */
[----:B------:R-:W-:Y:S01]  /*14b0*/  IMAD.U32 R144, RZ, RZ, UR4 ;  /* 0x00000004ff907e24 */ /* 0x000fe2000f8e00ff */
[----:B------:R-:W-:Y:S01]  /*14c0*/  CS2R R28, SRZ ;  /* 0x00000000001c7805 */ /* 0x000fe2000001ff00 */
[----:B------:R-:W-:Y:S01]  /*14d0*/  ULEA.HI UR10, UR8, UR8, URZ, 0x1 ;  /* 0x00000008080a7291 */ /* 0x000fe2000f8f083f */
[----:B------:R-:W-:-:S02]  /*14e0*/  CS2R R30, SRZ ;  /* 0x00000000001e7805 */ /* 0x000fc4000001ff00 */
[----:B------:R-:W-:Y:S02]  /*14f0*/  CS2R R32, SRZ ;  /* 0x0000000000207805 */ /* 0x000fe4000001ff00 */
[----:B------:R-:W-:Y:S01]  /*1500*/  CS2R R34, SRZ ;  /* 0x0000000000227805 */ /* 0x000fe2000001ff00 */
[----:B------:R-:W-:Y:S01]  /*1510*/  ULOP3.LUT UR11, UR10, 0x7fffe, URZ, 0xc0, !UPT ;  /* 0x0007fffe0a0b7892 */ /* 0x000fe2000f8ec03f */
[----:B------:R-:W-:Y:S01]  /*1520*/  CS2R R36, SRZ ;  /* 0x0000000000247805 */ /* 0x000fe2000001ff00 */
[----:B0-----:R-:W-:Y:S01]  /*1530*/  ULEA UR10, UR13, UR12, 0x18 ;  /* 0x0000000c0d0a7291 */ /* 0x001fe2000f8ec03f */
[----:B------:R-:W-:Y:S01]  /*1540*/  CS2R R38, SRZ ;  /* 0x0000000000267805 */ /* 0x000fe2000001ff00 */
[----:B------:R-:W-:Y:S01]  /*1550*/  UIADD3 UR11, UR8, -UR11, URZ ;  /* 0x8000000b080b7290 */ /* 0x000fe2000fffe03f */
[----:B------:R-:W-:Y:S02]  /*1560*/  CS2R R40, SRZ ;  /* 0x0000000000287805 */ /* 0x000fe4000001ff00 */
[----:B------:R-:W-:Y:S01]  /*1570*/  CS2R R42, SRZ ;  /* 0x00000000002a7805 */ /* 0x000fe2000001ff00 */
[----:B------:R-:W-:Y:S01]  /*1580*/  UMOV UR8, URZ ;  /* 0x0000003f00087c82 */ /* 0x000fe20008000000 */
[----:B------:R-:W-:Y:S01]  /*1590*/  ULEA UR11, UR11, UR10, 0xd ;  /* 0x0000000a0b0b7291 */ /* 0x000fe2000f8e683f */
[----:B------:R-:W-:-:S02]  /*15a0*/  CS2R R44, SRZ ;  /* 0x00000000002c7805 */ /* 0x000fc4000001ff00 */
[----:B------:R-:W-:Y:S02]  /*15b0*/  CS2R R46, SRZ ;  /* 0x00000000002e7805 */ /* 0x000fe4000001ff00 */
[----:B------:R-:W-:Y:S01]  /*15c0*/  CS2R R48, SRZ ;  /* 0x0000000000307805 */ /* 0x000fe2000001ff00 */
[----:B------:R-:W-:Y:S01]  /*15d0*/  UIADD3 UR11, UR11, 0x100, URZ ;  /* 0x000001000b0b7890 */ /* 0x000fe2000fffe03f */
[----:B------:R-:W-:Y:S02]  /*15e0*/  CS2R R50, SRZ ;  /* 0x0000000000327805 */ /* 0x000fe4000001ff00 */
[----:B------:R-:W-:Y:S02]  /*15f0*/  CS2R R52, SRZ ;  /* 0x0000000000347805 */ /* 0x000fe4000001ff00 */
[----:B------:R-:W-:Y:S01]  /*1600*/  CS2R R54, SRZ ;  /* 0x0000000000367805 */ /* 0x000fe2000001ff00 */
[----:B------:R-:W-:Y:S01]  /*1610*/  USHF.R.U32.HI UR11, URZ, 0x4, UR11 ;  /* 0x000000043f0b7899 */ /* 0x000fe2000801160b */
[----:B------:R-:W-:-:S02]  /*1620*/  CS2R R56, SRZ ;  /* 0x0000000000387805 */ /* 0x000fc4000001ff00 */
[----:B------:R-:W-:Y:S02]  /*1630*/  CS2R R58, SRZ ;  /* 0x00000000003a7805 */ /* 0x000fe4000001ff00 */
[----:B------:R-:W-:Y:S01]  /*1640*/  CS2R R60, SRZ ;  /* 0x00000000003c7805 */ /* 0x000fe2000001ff00 */
[----:B------:R-:W-:Y:S01]  /*1650*/  ULOP3.LUT UR11, UR11, 0x3fff, URZ, 0xc0, !UPT ;  /* 0x00003fff0b0b7892 */ /* 0x000fe2000f8ec03f */
        /* <DEDUP_REMOVED lines=12> */
[----:B------:R-:W-:Y:S01]  /*1720*/  CS2R R86, SRZ ;  /* 0x0000000000567805 */ /* 0x000fe2000001ff00 */
[----:B------:R-:W-:Y:S06]  /*1730*/  @!P0 BRA `(.L_x_17) ;  /* 0x0000000800608947 */ /* 0x000fec0003800000 */
[----:B------:R-:W-:-:S13]  /*1740*/  ISETP.NE.AND P1, PT, R142, 0x3, PT ;  /* 0x000000038e00780c */ /* 0x000fda0003f25270 */
[----:B------:R-:W-:Y:S05]  /*1750*/  @!P1 BRA `(.L_x_18) ;  /* 0x0000000000049947 */ /* 0x000fea0003800000 */
[----:B------:R-:W-:Y:S01]  /*1760*/  BPT.TRAP 0x1 ;  /* 0x000000040000795c */ /* 0x000fe20000300000 */
.L_x_18:
[----:B------:R-:W-:Y:S01]  /*1770*/  ULEA UR6, UR5, UR10, 0x3 ;  /* 0x0000000a05067291 */ /* 0x000fe2000f8e183f */
[----:B------:R-:W-:-:S05]  /*1780*/  IMAD.U32 R12, RZ, RZ, UR4 ;  /* 0x00000004ff0c7e24 */ /* 0x000fca000f8e00ff */
[----:B------:R-:W-:-:S04]  /*1790*/  SHF.L.U32 R12, R12, 0x1f, RZ ;  /* 0x0000001f0c0c7819 */ /* 0x000fc800000006ff */
[----:B------:R0:W1:Y:S01]  /*17a0*/  SYNCS.PHASECHK.TRANS64.TRYWAIT P0, [UR6], R12 ;  /* 0x0000000cff0075a7 */ /* 0x0000620008000146 */
[----:B------:R-:W-:Y:S05]  /*17b0*/  @!P1 BRA `(.L_x_19) ;  /* 0x0000000000049947 */ /* 0x000fea0003800000 */
[----:B------:R-:W-:Y:S01]  /*17c0*/  BPT.TRAP 0x1 ;  /* 0x000000040000795c */ /* 0x000fe20000300000 */
.L_x_19:
[----:B-1----:R-:W-:Y:S05]  /*17d0*/  @P0 BRA `(.L_x_20) ;  /* 0x0000000000080947 */ /* 0x002fea0003800000 */
[----:B------:R-:W1:Y:S02]  /*17e0*/  SYNCS.PHASECHK.TRANS64.TRYWAIT P0, [UR6], R12 ;  /* 0x0000000cff0075a7 */ /* 0x000e640008000146 */
[----:B-1----:R-:W-:Y:S05]  /*17f0*/  @!P0 BRA `(.L_x_21) ;  /* 0x0000007c00448947 */ /* 0x002fea0003800000 */
.L_x_20:
[----:B------:R-:W-:Y:S01]  /*1800*/  UIADD3 UR6, UR10, 0x10100, URZ ;  /* 0x000101000a067890 */ /* 0x000fe2000fffe03f */
[----:B------:R-:W-:Y:S01]  /*1810*/  WARPGROUP.ARRIVE ;  /* 0x00000000000079c5 */ /* 0x000fe20000000000 */
[----:B------:R-:W-:Y:S01]  /*1820*/  ULOP3.LUT UR8, UR11, 0x10000, URZ, 0xfc, !UPT ;  /* 0x000100000b087892 */ /* 0x000fe2000f8efc3f */
[----:B------:R-:W-:Y:S01]  /*1830*/  CS2R R16, SRZ ;  /* 0x0000000000107805 */ /* 0x000fe2000001ff00 */
[----:B------:R-:W-:Y:S01]  /*1840*/  USHF.R.U32.HI UR6, URZ, 0x4, UR6 ;  /* 0x000000043f067899 */ /* 0x000fe20008011606 */
[----:B------:R-:W-:Y:S01]  /*1850*/  CS2R R14, SRZ ;  /* 0x00000000000e7805 */ /* 0x000fe2000001ff00 */
[----:B------:R-:W-:Y:S01]  /*1860*/  UMOV UR13, 0x40000040 ;  /* 0x40000040000d7882 */ /* 0x000fe20000000000 */
[----:B------:R-:W-:Y:S01]  /*1870*/  UMOV UR15, 0x40000040 ;  /* 0x40000040000f7882 */ /* 0x000fe20000000000 */
[----:B------:R-:W-:Y:S01]  /*1880*/  ULOP3.LUT UR6, UR6, 0x3fff, URZ, 0xc0, !UPT ;  /* 0x00003fff06067892 */ /* 0x000fe2000f8ec03f */
[----:B------:R-:W-:Y:S02]  /*1890*/  CS2R R18, SRZ ;  /* 0x0000000000127805 */ /* 0x000fe4000001ff00 */
[----:B------:R-:W-:-:S02]  /*18a0*/  CS2R R20, SRZ ;  /* 0x0000000000147805 */ /* 0x000fc4000001ff00 */
[----:B------:R-:W-:Y:S01]  /*18b0*/  CS2R R22, SRZ ;  /* 0x0000000000167805 */ /* 0x000fe2000001ff00 */
[----:B------:R-:W-:Y:S01]  /*18c0*/  ULOP3.LUT UR7, UR6, 0x10000, URZ, 0xfc, !UPT ;  /* 0x0001000006077892 */ /* 0x000fe2000f8efc3f */
[----:B------:R-:W-:Y:S01]  /*18d0*/  CS2R R88, SRZ ;  /* 0x0000000000587805 */ /* 0x000fe2000001ff00 */
[----:B------:R-:W-:Y:S01]  /*18e0*/  ULEA UR6, UR5, UR8, 0xa ;  /* 0x0000000805067291 */ /* 0x000fe2000f8e503f */
[----:B------:R-:W-:Y:S01]  /*18f0*/  CS2R R90, SRZ ;  /* 0x00000000005a7805 */ /* 0x000fe2000001ff00 */
[----:B------:R-:W-:Y:S01]  /*1900*/  ULEA UR7, UR5, UR7, 0xa ;  /* 0x0000000705077291 */ /* 0x000fe2000f8e503f */
[----:B------:R-:W-:Y:S02]  /*1910*/  CS2R R94, SRZ ;  /* 0x00000000005e7805 */ /* 0x000fe4000001ff00 */
[----:B------:R-:W-:Y:S02]  /*1920*/  CS2R R92, SRZ ;  /* 0x00000000005c7805 */ /* 0x000fe4000001ff00 */
[----:B------:R-:W-:-:S02]  /*1930*/  CS2R R96, SRZ ;  /* 0x0000000000607805 */ /* 0x000fc4000001ff00 */
[----:B------:R-:W-:Y:S01]  /*1940*/  CS2R R98, SRZ ;  /* 0x0000000000627805 */ /* 0x000fe2000001ff00 */
[----:B------:R-:W-:Y:S01]  /*1950*/  UMOV UR12, UR6 ;  /* 0x00000006000c7c82 */ /* 0x000fe20008000000 */
[----:B------:R-:W-:Y:S01]  /*1960*/  CS2R R100, SRZ ;  /* 0x0000000000647805 */ /* 0x000fe2000001ff00 */
[----:B------:R-:W-:Y:S01]  /*1970*/  UMOV UR14, UR7 ;  /* 0x00000007000e7c82 */ /* 0x000fe20008000000 */
[----:B------:R-:W-:Y:S01]  /*1980*/  CS2R R102, SRZ ;  /* 0x0000000000667805 */ /* 0x000fe2000001ff00 */
[----:B------:R-:W-:Y:S01]  /*1990*/  QGMMA.64x128x32.F32.E4M3.E4M3 R24, gdesc[UR12], RZ, !UPT ;  /* 0x01e000000c1879f3 */ /* 0x000fe2000c7008ff */
[----:B------:R-:W-:Y:S01]  /*19a0*/  UIADD3 UR12, UR6, 0x2, URZ ;  /* 0x00000002060c7890 */ /* 0x000fe2000fffe03f */
[----:B------:R-:W-:Y:S01]  /*19b0*/  CS2R R104, SRZ ;  /* 0x0000000000687805 */ /* 0x000fe2000001ff00 */
[----:B------:R-:W-:Y:S01]  /*19c0*/  UIADD3 UR14, UR7, 0x2, URZ ;  /* 0x00000002070e7890 */ /* 0x000fe2000fffe03f */
[----:B------:R-:W-:Y:S01]  /*19d0*/  CS2R R106, SRZ ;  /* 0x00000000006a7805 */ /* 0x000fe2000001ff00 */
[----:B------:R-:W-:Y:S01]  /*19e0*/  UMOV UR13, 0x40000040 ;  /* 0x40000040000d7882 */ /* 0x000fe20000000000 */
[----:B------:R-:W-:Y:S01]  /*19f0*/  UMOV UR15, 0x40000040 ;  /* 0x40000040000f7882 */ /* 0x000fe20000000000 */
        /* <DEDUP_REMOVED lines=16> */
[----:B------:R-:W-:Y:S02]  /*1b00*/  IMAD.MOV.U32 R141, RZ, RZ, RZ ;  /* 0x000000ffff8d7224 */ /* 0x000fe400078e00ff */
[----:B------:R-:W-:Y:S01]  /*1b10*/  IMAD.MOV.U32 R143, RZ, RZ, RZ ;  /* 0x000000ffff8f7224 */ /* 0x000fe200078e00ff */
[----:B------:R-:W-:Y:S01]  /*1b20*/  QGMMA.64x128x32.F32.E4M3.E4M3 R24, gdesc[UR12], R24 ;  /* 0x01e000000c1879f3 */ /* 0x000fe20008700818 */
[----:B------:R-:W-:Y:S02]  /*1b30*/  UIADD3 UR12, UR6, 0x4, URZ ;  /* 0x00000004060c7890 */ /* 0x000fe4000fffe03f */
[----:B------:R-:W-:Y:S01]  /*1b40*/  UIADD3 UR14, UR7, 0x4, URZ ;  /* 0x00000004070e7890 */ /* 0x000fe2000fffe03f */
[----:B------:R-:W-:Y:S01]  /*1b50*/  UMOV UR13, 0x40000040 ;  /* 0x40000040000d7882 */ /* 0x000fe20000000000 */
[----:B------:R-:W-:-:S07]  /*1b60*/  UMOV UR15, 0x40000040 ;  /* 0x40000040000f7882 */ /* 0x000fce0000000000 */
[----:B------:R-:W-:Y:S01]  /*1b70*/  QGMMA.64x128x32.F32.E4M3.E4M3 R24, gdesc[UR12], R24 ;  /* 0x01e000000c1879f3 */ /* 0x000fe20008700818 */
[----:B------:R-:W-:Y:S02]  /*1b80*/  UIADD3 UR14, UR7, 0x6, URZ ;  /* 0x00000006070e7890 */ /* 0x000fe4000fffe03f */
[----:B------:R-:W-:Y:S01]  /*1b90*/  UIADD3 UR12, UR6, 0x6, URZ ;  /* 0x00000006060c7890 */ /* 0x000fe2000fffe03f */
[----:B------:R-:W-:Y:S01]  /*1ba0*/  ULDC UR7, c[0x0][0x50c] ;  /* 0x0001430000077ab9 */ /* 0x000fe20000000800 */
[----:B------:R-:W-:Y:S01]  /*1bb0*/  UMOV UR13, 0x40000040 ;  /* 0x40000040000d7882 */ /* 0x000fe20000000000 */
[----:B------:R-:W-:Y:S01]  /*1bc0*/  UISETP.NE.AND UP0, UPT, UR7, 0x4, UPT ;  /* 0x000000040700788c */ /* 0x000fe2000bf05270 */
[----:B------:R-:W-:Y:S01]  /*1bd0*/  UMOV UR15, 0x40000040 ;  /* 0x40000040000f7882 */ /* 0x000fe20000000000 */
[----:B------:R-:W-:Y:S02]  /*1be0*/  UMOV UR6, 0x4 ;  /* 0x0000000400067882 */ /* 0x000fe40000000000 */
[----:B------:R-:W-:-:S06]  /*1bf0*/  USEL UR7, URZ, 0x1, UP0 ;  /* 0x000000013f077887 */ /* 0x000fcc0008000000 */
[----:B------:R-:W-:Y:S01]  /*1c00*/  ISETP.NE.AND P0, PT, RZ, UR7, PT ;  /* 0x00000007ff007c0c */ /* 0x000fe2000bf05270 */
[----:B------:R-:W-:-:S12]  /*1c10*/  QGMMA.64x128x32.F32.E4M3.E4M3 R24, gdesc[UR12], R24, gsb0 ;  /* 0x01e000000c1879f3 */ /* 0x000fd80008000818 */
[----:B------:R-:W-:Y:S05]  /*1c20*/  @!P0 BRA `(.L_x_22) ;  /* 0x0000000400088947 */ /* 0x000fea0003800000 */
[----:B------:R-:W-:Y:S02]  /*1c30*/  WARPGROUP.DEPBAR.LE gsb0, 0x0 ;  /* 0x00008000000079c5 */ /* 0x000fe40000010000 */
[----:B------:R-:W-:-:S01]  /*1c40*/  FADD R143, RZ, R24 ;  /* 0x00000018ff8f7221 */ /* 0x000fc20000000000 */
[----:B------:R-:W-:Y:S01]  /*1c50*/  FADD R138, RZ, R25 ;  /* 0x00000019ff8a7221 */ /* 0x000fe20000000000 */
        /* <DEDUP_REMOVED lines=62> */
[----:B------:R-:W-:-:S06]  /*2040*/  UMOV UR6, URZ ;  /* 0x0000003f00067c82 */ /* 0x000fcc0008000000 */
.L_x_22:
[----:B------:R-:W-:-:S04]  /*2050*/  UIADD3 UR18, UR5, 0x1, URZ ;  /* 0x0000000105127890 */ /* 0x000fc8000fffe03f */
[----:B------:R-:W-:-:S04]  /*2060*/  UISETP.NE.AND UP0, UPT, UR18, 0x4, UPT ;  /* 0x000000041200788c */ /* 0x000fc8000bf05270 */
[----:B------:R-:W-:Y:S02]  /*2070*/  USEL UR8, URZ, 0x1, UP0 ;  /* 0x000000013f087887 */ /* 0x000fe40008000000 */
[----:B------:R-:W-:Y:S02]  /*2080*/  USEL UR18, UR18, URZ, UP0 ;  /* 0x0000003f12127287 */ /* 0x000fe40008000000 */
[----:B------:R-:W-:-:S06]  /*2090*/  ULOP3.LUT UR8, UR4, UR8, URZ, 0x3c, !UPT ;  /* 0x0000000804087292 */ /* 0x000fcc000f8e3c3f */
[----:B------:R-:W-:Y:S01]  /*20a0*/  IMAD.U32 R144, RZ, RZ, UR8 ;  /* 0x00000008ff907e24 */ /* 0x000fe2000f8e00ff */
[----:B------:R-:W-:-:S06]  /*20b0*/  UMOV UR8, 0x1 ;  /* 0x0000000100087882 */ /* 0x000fcc0000000000 */
.L_x_17:
[----:B------:R-:W-:-:S04]  /*20c0*/  UISETP.LT.AND UP0, UPT, UR9, 0x1, UPT ;  /* 0x000000010900788c */ /* 0x000fc8000bf01270 */
[----:B------:R-:W-:-:S04]  /*20d0*/  USEL UR12, UR9, 0x1, UP0 ;  /* 0x00000001090c7887 */ /* 0x000fc80008000000 */
[----:B------:R-:W-:-:S04]  /*20e0*/  UIADD3 UR12, UR9, -UR12, URZ ;  /* 0x8000000c090c7290 */ /* 0x000fc8000fffe03f */
[----:B------:R-:W-:-:S06]  /*20f0*/  UISETP.GE.AND UP0, UPT, UR12, 0x1, UPT ;  /* 0x000000010c00788c */ /* 0x000fcc000bf06270 */
[----:B------:R-:W-:-:S13]  /*2100*/  PLOP3.LUT P0, PT, PT, PT, UP0, 0x80, 0x0 ;  /* 0x000000000000781c */ /* 0x000fda0003f0f008 */
[----:B------:R-:W-:Y:S05]  /*2110*/  @!P0 BRA `(.L_x_23) ;  /* 0x0000000800388947 */ /* 0x000fea0003800000 */
[----:B01----:R-:W-:Y:S01]  /*2120*/  IMAD.U32 R12, RZ, RZ, UR12 ;  /* 0x0000000cff0c7e24 */ /* 0x003fe2000f8e00ff */
[----:B------:R-:W-:Y:S01]  /*2130*/  ULDC UR19, c[0x0][0x50c] ;  /* 0x0001430000137ab9 */ /* 0x000fe20000000800 */
[----:B------:R-:W-:-:S07]  /*2140*/  IMAD.U32 R13, RZ, RZ, UR5 ;  /* 0x00000005ff0d7e24 */ /* 0x000fce000f8e00ff */
.L_x_31:
[----:B------:R-:W-:-:S13]  /*2150*/  ISETP.NE.AND P1, PT, R142, 0x3, PT ;  /* 0x000000038e00780c */ /* 0x000fda0003f25270 */
[----:B------:R-:W-:Y:S05]  /*2160*/  @!P1 BRA `(.L_x_24) ;  /* 0x0000000000049947 */ /* 0x000fea0003800000 */
[----:B------:R-:W-:Y:S01]  /*2170*/  BPT.TRAP 0x1 ;  /* 0x000000040000795c */ /* 0x000fe20000300000 */
.L_x_24:
[----:B------:R-:W0:Y:S01]  /*2180*/  S2UR UR12, SR_CgaCtaId ;  /* 0x00000000000c79c3 */ /* 0x000e220000008800 */
[----:B------:R-:W-:Y:S01]  /*2190*/  UMOV UR10, 0x400 ;  /* 0x00000400000a7882 */ /* 0x000fe20000000000 */
[----:B------:R-:W-:Y:S01]  /*21a0*/  SHF.L.U32 R140, R144, 0x1f, RZ ;  /* 0x0000001f908c7819 */ /* 0x000fe200000006ff */
[----:B0-----:R-:W-:-:S04]  /*21b0*/  ULEA UR10, UR12, UR10, 0x18 ;  /* 0x0000000a0c0a7291 */ /* 0x001fc8000f8ec03f */
[----:B------:R-:W-:-:S09]  /*21c0*/  ULEA UR12, UR18, UR10, 0x3 ;  /* 0x0000000a120c7291 */ /* 0x000fd2000f8e183f */
[----:B------:R0:W1:Y:S01]  /*21d0*/  SYNCS.PHASECHK.TRANS64.TRYWAIT P0, [UR12], R140 ;  /* 0x0000008cff0075a7 */ /* 0x000062000800014c */
[----:B------:R-:W-:Y:S05]  /*21e0*/  @!P1 BRA `(.L_x_25) ;  /* 0x0000000000049947 */ /* 0x000fea0003800000 */
[----:B------:R-:W-:Y:S01]  /*21f0*/  BPT.TRAP 0x1 ;  /* 0x000000040000795c */ /* 0x000fe20000300000 */
.L_x_25:
[----:B-1----:R-:W-:Y:S05]  /*2200*/  @P0 BRA `(.L_x_26) ;  /* 0x0000000000080947 */ /* 0x002fea0003800000 */
[----:B------:R-:W1:Y:S02]  /*2210*/  SYNCS.PHASECHK.TRANS64.TRYWAIT P0, [UR12], R140 ;  /* 0x0000008cff0075a7 */ /* 0x000e64000800014c */
[----:B-1----:R-:W-:Y:S05]  /*2220*/  @!P0 BRA `(.L_x_27) ;  /* 0x0000007000d08947 */ /* 0x002fea0003800000 */
.L_x_26:
[----:B------:R-:W-:Y:S01]  /*2230*/  UIADD3 UR12, UR10, 0x10100, URZ ;  /* 0x000101000a0c7890 */ /* 0x000fe2000fffe03f */
[----:B------:R-:W-:Y:S01]  /*2240*/  WARPGROUP.ARRIVE ;  /* 0x00000000000079c5 */ /* 0x000fe20000000000 */
[----:B------:R-:W-:Y:S02]  /*2250*/  UISETP.NE.AND UP0, UPT, UR7, URZ, UPT ;  /* 0x0000003f0700728c */ /* 0x000fe4000bf05270 */
[----:B------:R-:W-:Y:S02]  /*2260*/  USHF.R.U32.HI UR12, URZ, 0x4, UR12 ;  /* 0x000000043f0c7899 */ /* 0x000fe4000801160c */
[----:B------:R-:W-:Y:S02]  /*2270*/  USEL UR8, UR8, URZ, !UP0 ;  /* 0x0000003f08087287 */ /* 0x000fe4000c000000 */
[----:B------:R-:W-:Y:S02]  /*2280*/  ULOP3.LUT UR12, UR12, 0x3fff, URZ, 0xc0, !UPT ;  /* 0x00003fff0c0c7892 */ /* 0x000fe4000f8ec03f */
[----:B------:R-:W-:-:S02]  /*2290*/  UISETP.NE.U32.AND UP0, UPT, UR8, URZ, UPT ;  /* 0x0000003f0800728c */ /* 0x000fc4000bf05070 */
[----:B------:R-:W-:Y:S02]  /*22a0*/  ULOP3.LUT UR7, UR11, 0x10000, URZ, 0xfc, !UPT ;  /* 0x000100000b077892 */ /* 0x000fe4000f8efc3f */
[----:B------:R-:W-:Y:S02]  /*22b0*/  ULOP3.LUT UR8, UR12, 0x10000, URZ, 0xfc, !UPT ;  /* 0x000100000c087892 */ /* 0x000fe4000f8efc3f */
[----:B------:R-:W-:Y:S02]  /*22c0*/  ULEA UR7, UR18, UR7, 0xa ;  /* 0x0000000712077291 */ /* 0x000fe4000f8e503f */
[----:B------:R-:W-:Y:S01]  /*22d0*/  ULEA UR8, UR18, UR8, 0xa ;  /* 0x0000000812087291 */ /* 0x000fe2000f8e503f */
[----:B------:R-:W-:Y:S01]  /*22e0*/  UMOV UR13, 0x40000040 ;  /* 0x40000040000d7882 */ /* 0x000fe20000000000 */
[----:B------:R-:W-:Y:S01]  /*22f0*/  UMOV UR15, 0x40000040 ;  /* 0x40000040000f7882 */ /* 0x000fe20000000000 */
[----:B------:R-:W-:Y:S02]  /*2300*/  UIADD3 UR6, UR6, 0x4, URZ ;  /* 0x0000000406067890 */ /* 0x000fe4000fffe03f */
[----:B------:R-:W-:-:S02]  /*2310*/  UMOV UR12, UR7 ;  /* 0x00000007000c7c82 */ /* 0x000fc40008000000 */
[----:B------:R-:W-:Y:S02]  /*2320*/  UMOV UR14, UR8 ;  /* 0x00000008000e7c82 */ /* 0x000fe40008000000 */
[----:B------:R-:W-:Y:S01]  /*2330*/  QGMMA.64x128x32.F32.E4M3.E4M3 R24, gdesc[UR12], R24, UP0 ;  /* 0x01e000000c1879f3 */ /* 0x000fe2000bf00818 */
[----:B------:R-:W-:Y:S02]  /*2340*/  UIADD3 UR12, UR7, 0x2, URZ ;  /* 0x00000002070c7890 */ /* 0x000fe4000fffe03f */
[----:B------:R-:W-:Y:S01]  /*2350*/  UIADD3 UR14, UR8, 0x2, URZ ;  /* 0x00000002080e7890 */ /* 0x000fe2000fffe03f */
[----:B------:R-:W-:Y:S01]  /*2360*/  UMOV UR13, 0x40000040 ;  /* 0x40000040000d7882 */ /* 0x000fe20000000000 */
[----:B------:R-:W-:Y:S01]  /*2370*/  UMOV UR15, 0x40000040 ;  /* 0x40000040000f7882 */ /* 0x000fe20000000000 */
[----:B------:R-:W-:-:S06]  /*2380*/  UISETP.NE.AND UP0, UPT, UR6, UR19, UPT ;  /* 0x000000130600728c */ /* 0x000fcc000bf05270 */
        /* <DEDUP_REMOVED lines=8> */
[----:B------:R-:W-:Y:S01]  /*2410*/  UMOV UR13, 0x40000040 ;  /* 0x40000040000d7882 */ /* 0x000fe20000000000 */
[----:B------:R-:W-:Y:S01]  /*2420*/  UMOV UR15, 0x40000040 ;  /* 0x40000040000f7882 */ /* 0x000fe20000000000 */
[----:B------:R-:W-:-:S06]  /*2430*/  USEL UR7, URZ, 0x1, UP0 ;  /* 0x000000013f077887 */ /* 0x000fcc0008000000 */
[----:B------:R-:W-:Y:S01]  /*2440*/  ISETP.NE.AND P0, PT, RZ, UR7, PT ;  /* 0x00000007ff007c0c */ /* 0x000fe2000bf05270 */
[----:B------:R-:W-:Y:S03]  /*2450*/  QGMMA.64x128x32.F32.E4M3.E4M3 R24, gdesc[UR12], R24, gsb0 ;  /* 0x01e000000c1879f3 */ /* 0x000fe60008000818 */
[----:B------:R-:W-:-:S09]  /*2460*/  WARPGROUP.DEPBAR.LE gsb0, 0x1 ;  /* 0x00008000000079c5 */ /* 0x000fd20000010100 */
[----:B------:R-:W-:Y:S05]  /*2470*/  @!P0 BRA `(.L_x_28) ;  /* 0x0000000400088947 */ /* 0x000fea0003800000 */
[----:B------:R-:W-:Y:S02]  /*2480*/  WARPGROUP.DEPBAR.LE gsb0, 0x0 ;  /* 0x00008000000079c5 */ /* 0x000fe40000010000 */
[----:B------:R-:W-:-:S01]  /*2490*/  FADD R143, R24, R143 ;  /* 0x0000008f188f7221 */ /* 0x000fc20000000000 */
[----:B------:R-:W-:Y:S01]  /*24a0*/  FADD R138, R25, R138 ;  /* 0x0000008a198a7221 */ /* 0x000fe20000000000 */
        /* <DEDUP_REMOVED lines=62> */
[----:B------:R-:W-:-:S06]  /*2890*/  UMOV UR6, URZ ;  /* 0x0000003f00067c82 */ /* 0x000fcc0008000000 */
.L_x_28:
[----:B------:R-:W-:Y:S05]  /*28a0*/  @!P1 BRA `(.L_x_29) ;  /* 0x0000000000049947 */ /* 0x000fea0003800000 */
[----:B------:R-:W-:Y:S01]  /*28b0*/  BPT.TRAP 0x1 ;  /* 0x000000040000795c */ /* 0x000fe20000300000 */
.L_x_29:
[----:B------:R-:W-:-:S13]  /*28c0*/  ISETP.NE.AND P0, PT, R6, RZ, PT ;  /* 0x000000ff0600720c */ /* 0x000fda0003f05270 */
[----:B01----:R-:W-:-:S05]  /*28d0*/  @P0 LEA R140, R13, UR10, 0x3 ;  /* 0x0000000a0d8c0c11 */ /* 0x003fca000f8e18ff */
[----:B------:R-:W-:-:S05]  /*28e0*/  @P0 VIADD R140, R140, 0x20 ;  /* 0x000000208c8c0836 */ /* 0x000fca0000000000 */
[----:B------:R-:W-:-:S04]  /*28f0*/  @P0 PRMT R140, R5, 0x654, R140 ;  /* 0x00000654058c0816 */ /* 0x000fc8000000008c */
[----:B------:R0:W-:Y:S01]  /*2900*/  @P0 SYNCS.ARRIVE.TRANS64.RED.A1T0 RZ, [R140+URZ], RZ ;  /* 0x000000ff8cff09a7 */ /* 0x0001e2000810043f */
[----:B------:R-:W-:-:S13]  /*2910*/  ISETP.GT.U32.AND P0, PT, R4, 0x1, PT ;  /* 0x000000010400780c */ /* 0x000fda0003f04070 */
[----:B0-----:R-:W-:Y:S05]  /*2920*/  @P0 BRA `(.L_x_30) ;  /* 0x0000000000040947 */ /* 0x001fea0003800000 */
[----:B------:R-:W-:Y:S01]  /*2930*/  BPT.TRAP 0x1 ;  /* 0x000000040000795c */ /* 0x000fe20000300000 */
.L_x_30:
[----:B------:R-:W-:Y:S01]  /*2940*/  UIADD3 UR18, UR18, 0x1, URZ ;  /* 0x0000000112127890 */ /* 0x000fe2000fffe03f */
[C---:B------:R-:W-:Y:S01]  /*2950*/  ISETP.GT.AND P1, PT, R12.reuse, 0x1, PT ;  /* 0x000000010c00780c */ /* 0x040fe20003f24270 */
[----:B------:R-:W-:Y:S02]  /*2960*/  VIADD R13, R13, 0x1 ;  /* 0x000000010d0d7836 */ /* 0x000fe40000000000 */
[----:B------:R-:W-:Y:S01]  /*2970*/  UISETP.NE.AND UP0, UPT, UR18, 0x4, UPT ;  /* 0x000000041200788c */ /* 0x000fe2000bf05270 */
[----:B------:R-:W-:Y:S02]  /*2980*/  VIADD R12, R12, 0xffffffff ;  /* 0xffffffff0c0c7836 */ /* 0x000fe40000000000 */
[C---:B------:R-:W-:Y:S01]  /*2990*/  ISETP.NE.AND P0, PT, R13.reuse, 0x4, PT ;  /* 0x000000040d00780c */ /* 0x040fe20003f05270 */
[----:B------:R-:W-:Y:S02]  /*29a0*/  USEL UR8, URZ, 0x1, UP0 ;  /* 0x000000013f087887 */ /* 0x000fe40008000000 */
[----:B------:R-:W-:Y:S01]  /*29b0*/  USEL UR18, UR18, URZ, UP0 ;  /* 0x0000003f12127287 */ /* 0x000fe20008000000 */
[----:B------:R-:W-:-:S03]  /*29c0*/  SEL R13, R13, RZ, P0 ;  /* 0x000000ff0d0d7207 */ /* 0x000fc60000000000 */
[----:B------:R-:W-:Y:S01]  /*29d0*/  LOP3.LUT R144, R144, UR8, RZ, 0x3c, !PT ;  /* 0x0000000890907c12 */ /* 0x000fe2000f8e3cff */
[----:B------:R-:W-:Y:S01]  /*29e0*/  UMOV UR8, 0x1 ;  /* 0x0000000100087882 */ /* 0x000fe20000000000 */
[----:B------:R-:W-:Y:S06]  /*29f0*/  @P1 BRA `(.L_x_31) ;  /* 0xfffffff400d41947 */ /* 0x000fec000383ffff */
.L_x_23:
[----:B------:R-:W-:Y:S01]  /*2a00*/  UISETP.NE.AND UP0, UPT, UR6, URZ, UPT ;  /* 0x0000003f0600728c */ /* 0x000fe2000bf05270 */
[----:B01----:R-:W0:Y:S03]  /*2a10*/  LDC R12, c[0x0][0x28c] ;  /* 0x0000a300ff0c7b82 */ /* 0x003e260000000800 */
[----:B------:R-:W-:-:S06]  /*2a20*/  USEL UR6, URZ, 0x1, !UP0 ;  /* 0x000000013f067887 */ /* 0x000fcc000c000000 */
[----:B------:R-:W-:Y:S02]  /*2a30*/  ISETP.NE.AND P0, PT, RZ, UR6, PT ;  /* 0x00000006ff007c0c */ /* 0x000fe4000bf05270 */
[----:B0-----:R-:W-:-:S11]  /*2a40*/  ISETP.GE.AND P1, PT, R12, 0x1, PT ;  /* 0x000000010c00780c */ /* 0x001fd60003f26270 */
[----:B------:R-:W-:Y:S05]  /*2a50*/  @!P0 BRA `(.L_x_32) ;  /* 0x0000000400048947 */ /* 0x000fea0003800000 */
[----:B------:R-:W-:Y:S02]  /*2a60*/  WARPGROUP.DEPBAR.LE gsb0, 0x0 ;  /* 0x00008000000079c5 */ /* 0x000fe40000010000 */
[----:B------:R-:W-:Y:S01]  /*2a70*/  FADD R143, R24, R143 ;  /* 0x0000008f188f7221 */ /* 0x000fe20000000000 */
        /* <DEDUP_REMOVED lines=62> */
[----:B------:R-:W-:-:S07]  /*2e60*/  FADD R16, R16, R87 ;  /* 0x0000005710107221 */ /* 0x000fce0000000000 */
.L_x_32:
[----:B------:R-:W-:Y:S02]  /*2e70*/  WARPGROUP.DEPBAR.LE gsb0, 0x0 ;  /* 0x00008000000079c5 */ /* 0x000fe40000010000 */
[----:B------:R-:W-:Y:S05]  /*2e80*/  @!P1 BRA `(.L_x_33) ;  /* 0x0000000000489947 */ /* 0x000fea0003800000 */
[----:B------:R-:W-:-:S13]  /*2e90*/  ISETP.NE.AND P0, PT, R142, 0x3, PT ;  /* 0x000000038e00780c */ /* 0x000fda0003f05270 */
[----:B------:R-:W-:Y:S05]  /*2ea0*/  @!P0 BRA `(.L_x_34) ;  /* 0x0000000000048947 */ /* 0x000fea0003800000 */
[----:B------:R-:W-:Y:S01]  /*2eb0*/  BPT.TRAP 0x1 ;  /* 0x000000040000795c */ /* 0x000fe20000300000 */
.L_x_34:
[----:B------:R-:W-:Y:S01]  /*2ec0*/  ISETP.NE.AND P0, PT, R6, RZ, PT ;  /* 0x000000ff0600720c */ /* 0x000fe20003f05270 */
[----:B------:R-:W-:Y:S01]  /*2ed0*/  UISETP.LT.AND UP1, UPT, UR9, 0x1, UPT ;  /* 0x000000010900788c */ /* 0x000fe2000bf21270 */
[----:B------:R-:W-:-:S11]  /*2ee0*/  IMAD.U32 R13, RZ, RZ, UR10 ;  /* 0x0000000aff0d7e24 */ /* 0x000fd6000f8e00ff */
[----:B------:R-:W-:-:S05]  /*2ef0*/  VOTEU.ANY UP0, P0 ;  /* 0x00000000003f7886 */ /* 0x000fca0000000100 */
[----:B------:R-:W-:-:S04]  /*2f00*/  @UP0 USEL UR6, UR9, 0x1, UP1 ;  /* 0x0000000109060887 */ /* 0x000fc80008800000 */
[----:B------:R-:W-:-:S06]  /*2f10*/  @UP0 UIADD3 UR6, UR5, UR9, -UR6 ;  /* 0x0000000905060290 */ /* 0x000fcc000fffe806 */
[----:B------:R-:W-:-:S04]  /*2f20*/  IMAD.U32 R12, RZ, RZ, UR6 ;  /* 0x00000006ff0c7e24 */ /* 0x000fc8000f8e00ff */
[----:B------:R-:W-:-:S05]  /*2f30*/  @P0 IMAD.SHL.U32 R12, R12, 0x8, RZ ;  /* 0x000000080c0c0824 */ /* 0x000fca00078e00ff */
[----:B------:R-:W-:-:S04]  /*2f40*/  @P0 LOP3.LUT R12, R12, 0x18, RZ, 0xc0, !PT ;  /* 0x000000180c0c0812 */ /* 0x000fc800078ec0ff */
[----:B------:R-:W-:-:S04]  /*2f50*/  @P0 IADD3 R12, R13, 0x20, R12 ;  /* 0x000000200d0c0810 */ /* 0x000fc80007ffe00c */
[----:B------:R-:W-:-:S04]  /*2f60*/  @P0 PRMT R12, R5, 0x654, R12 ;  /* 0x00000654050c0816 */ /* 0x000fc8000000000c */
[----:B------:R0:W-:Y:S01]  /*2f70*/  @P0 SYNCS.ARRIVE.TRANS64.RED.A1T0 RZ, [R12+URZ], RZ ;  /* 0x000000ff0cff09a7 */ /* 0x0001e2000810043f */
[----:B------:R-:W-:-:S13]  /*2f80*/  ISETP.GT.U32.AND P0, PT, R4, 0x1, PT ;  /* 0x000000010400780c */ /* 0x000fda0003f04070 */
[----:B0-----:R-:W-:Y:S05]  /*2f90*/  @P0 BRA `(.L_x_33) ;  /* 0x0000000000040947 */ /* 0x001fea0003800000 */
[----:B------:R-:W-:Y:S01]  /*2fa0*/  BPT.TRAP 0x1 ;  /* 0x000000040000795c */ /* 0x000fe20000300000 */
.L_x_33:
[----:B------:R-:W0:Y:S01]  /*2fb0*/  LDC R26, c[0x0][0x288] ;  /* 0x0000a200ff1a7b82 */ /* 0x000e220000000800 */
[----:B------:R-:W-:Y:S01]  /*2fc0*/  IMAD.SHL.U32 R10, R10, 0x80, RZ ;  /* 0x000000800a0a7824 */ /* 0x000fe200078e00ff */
[--C-:B------:R-:W-:Y:S01]  /*2fd0*/  SHF.R.U32.HI R12, RZ, 0x2, R0.reuse ;  /* 0x00000002ff0c7819 */ /* 0x100fe20000011600 */
[----:B------:R-:W-:Y:S01]  /*2fe0*/  IMAD.SHL.U32 R29, R11, 0x80, RZ ;  /* 0x000000800b1d7824 */ /* 0x000fe200078e00ff */
[----:B------:R-:W-:Y:S01]  /*2ff0*/  LOP3.LUT R24, R0, 0x60, RZ, 0xc0, !PT ;  /* 0x0000006000187812 */ /* 0x000fe200078ec0ff */
[----:B------:R-:W-:Y:S01]  /*3000*/  ULDC UR6, c[0x0][0x284] ;  /* 0x0000a10000067ab9 */ /* 0x000fe20000000800 */
[----:B------:R-:W-:Y:S02]  /*3010*/  SHF.R.U32.HI R25, RZ, 0x7, R0 ;  /* 0x00000007ff197819 */ /* 0x000fe40000011600 */
[----:B------:R-:W-:Y:S02]  /*3020*/  LOP3.LUT R13, R12, 0x7, RZ, 0xc0, !PT ;  /* 0x000000070c0d7812 */ /* 0x000fe400078ec0ff */
[----:B------:R-:W-:-:S02]  /*3030*/  SHF.R.U32.HI R24, RZ, 0x1, R24 ;  /* 0x00000001ff187819 */ /* 0x000fc40000011618 */
[----:B------:R-:W-:Y:S02]  /*3040*/  LOP3.LUT R12, R25, 0x1, RZ, 0xc0, !PT ;  /* 0x00000001190c7812 */ /* 0x000fe400078ec0ff */
[----:B------:R-:W-:Y:S02]  /*3050*/  IADD3 R27, RZ, -R24, -R13 ;  /* 0x80000018ff1b7210 */ /* 0x000fe40007ffe80d */
[----:B------:R-:W-:Y:S01]  /*3060*/  LOP3.LUT R25, R0, 0x3, RZ, 0xc0, !PT ;  /* 0x0000000300197812 */ /* 0x000fe200078ec0ff */
[C---:B------:R-:W-:Y:S02]  /*3070*/  IMAD.SHL.U32 R28, R12.reuse, 0x40, RZ ;  /* 0x000000400c1c7824 */ /* 0x040fe400078e00ff */
[----:B------:R-:W-:-:S03]  /*3080*/  IMAD R12, R12, -0x40, R27 ;  /* 0xffffffc00c0c7824 */ /* 0x000fc600078e021b */
[----:B------:R-:W-:Y:S01]  /*3090*/  LOP3.LUT R13, R28, 0x40, R13, 0xe2, !PT ;  /* 0x000000401c0d7812 */ /* 0x000fe200078ee20d */
[----:B------:R-:W-:Y:S01]  /*30a0*/  IMAD.MOV.U32 R28, RZ, RZ, -0x1 ;  /* 0xffffffffff1c7424 */ /* 0x000fe200078e00ff */
[----:B0-----:R-:W-:Y:S01]  /*30b0*/  ISETP.GE.AND P0, PT, R10, R26, PT ;  /* 0x0000001a0a00720c */ /* 0x001fe20003f06270 */
[----:B------:R-:W-:Y:S01]  /*30c0*/  IMAD R31, R25, -0x2, R26 ;  /* 0xfffffffe191f7824 */ /* 0x000fe200078e021a */
[----:B------:R-:W-:Y:S01]  /*30d0*/  IADD3 R34, -R29, UR6, R12 ;  /* 0x000000061d227c10 */ /* 0x000fe2000fffe10c */
[----:B------:R-:W-:Y:S01]  /*30e0*/  IMAD.WIDE R26, R11, 0x80, RZ ;  /* 0x000000800b1a7825 */ /* 0x000fe200078e02ff */
[----:B------:R-:W-:-:S03]  /*30f0*/  ISETP.GE.OR P0, PT, R29, UR6, P0 ;  /* 0x000000061d007c0c */ /* 0x000fc60008706670 */
[----:B------:R-:W-:Y:S01]  /*3100*/  IMAD.SHL.U32 R25, R0, 0x2, RZ ;  /* 0x0000000200197824 */ /* 0x000fe200078e00ff */
[----:B------:R-:W-:Y:S01]  /*3110*/  LOP3.LUT R35, R26, R13, R24, 0xfe, !PT ;  /* 0x0000000d1a237212 */ /* 0x000fe200078efe18 */
[----:B------:R-:W-:-:S03]  /*3120*/  IMAD.IADD R29, R31, 0x1, -R10 ;  /* 0x000000011f1d7824 */ /* 0x000fc600078e0a0a */
[----:B------:R-:W-:-:S05]  /*3130*/  LOP3.LUT R24, R10, 0x6, R25, 0xf8, !PT ;  /* 0x000000060a187812 */ /* 0x000fca00078ef819 */
[----:B------:R-:W-:Y:S05]  /*3140*/  @P0 BRA `(.L_x_35) ;  /* 0x0000004400c00947 */ /* 0x000fea0003800000 */
[----:B------:R-:W0:Y:S01]  /*3150*/  LDC.64 R32, c[0x0][0x5c8] ;  /* 0x00017200ff207b82 */ /* 0x000e220000000a00 */
[----:B------:R-:W-:Y:S01]  /*3160*/  SHF.R.S32.HI R30, RZ, 0x1f, R7 ;  /* 0x0000001fff1e7819 */ /* 0x000fe20000011407 */
[----:B------:R-:W-:Y:S01]  /*3170*/  ULDC.64 UR6, c[0x0][0x5d0] ;  /* 0x0001740000067ab9 */ /* 0x000fe20000000a00 */
[----:B------:R-:W-:Y:S01]  /*3180*/  SHF.R.S32.HI R25, RZ, 0x1f, R24 ;  /* 0x0000001fff197819 */ /* 0x000fe20000011418 */
[----:B------:R-:W-:Y:S02]  /*3190*/  BSSY B0, `(.L_x_35) ;  /* 0x000046b000007945 */ /* 0x000fe40003800000 */
[----:B------:R-:W-:-:S04]  /*31a0*/  IMAD R10, R30, UR6, RZ ;  /* 0x000000061e0a7c24 */ /* 0x000fc8000f8e02ff */
[C---:B------:R-:W-:Y:S02]  /*31b0*/  IMAD R13, R7.reuse, UR7, R10 ;  /* 0x00000007070d7c24 */ /* 0x040fe4000f8e020a */
[----:B------:R-:W-:Y:S01]  /*31c0*/  IMAD.WIDE.U32 R10, R7, UR6, R24 ;  /* 0x00000006070a7c25 */ /* 0x000fe2000f8e0018 */
[----:B------:R-:W-:-:S03]  /*31d0*/  ULDC.64 UR6, c[0x0][0x5c0] ;  /* 0x0001700000067ab9 */ /* 0x000fc60000000a00 */
[----:B------:R-:W-:Y:S02]  /*31e0*/  IMAD.IADD R11, R11, 0x1, R13 ;  /* 0x000000010b0b7824 */ /* 0x000fe400078e020d */
[----:B0-----:R-:W-:-:S04]  /*31f0*/  IMAD R12, R27, R32, RZ ;  /* 0x000000201b0c7224 */ /* 0x001fc800078e02ff */
[C---:B------:R-:W-:Y:S02]  /*3200*/  IMAD R31, R35.reuse, R33, R12 ;  /* 0x00000021231f7224 */ /* 0x040fe400078e020c */
[----:B------:R-:W-:-:S04]  /*3210*/  IMAD.WIDE.U32 R12, R35, R32, R10 ;  /* 0x00000020230c7225 */ /* 0x000fc800078e000a */
[----:B------:R-:W-:Y:S01]  /*3220*/  IMAD.IADD R13, R13, 0x1, R31 ;  /* 0x000000010d0d7824 */ /* 0x000fe200078e021f */
[----:B------:R-:W-:Y:S02]  /*3230*/  LEA R10, P0, R32, R12, 0x3 ;  /* 0x0000000c200a7211 */ /* 0x000fe400078018ff */
[----:B------:R-:W-:Y:S02]  /*3240*/  IADD3 R12, P1, R12, UR6, RZ ;  /* 0x000000060c0c7c10 */ /* 0x000fe4000ff3e0ff */
[----:B------:R-:W-:Y:S02]  /*3250*/  LEA.HI.X R11, R32, R13, R33, 0x3, P0 ;  /* 0x0000000d200b7211 */ /* 0x000fe400000f1c21 */
[----:B---3-5:R-:W-:Y:S02]  /*3260*/  FSETP.NEU.AND P0, PT, R9, RZ, PT ;  /* 0x000000ff0900720b */ /* 0x028fe40003f0d000 */
[----:B------:R-:W-:Y:S02]  /*3270*/  IADD3 R10, P3, R10, UR6, RZ ;  /* 0x000000060a0a7c10 */ /* 0x000fe4000ff7e0ff */
[----:B------:R-:W-:-:S02]  /*3280*/  IADD3.X R13, R13, UR7, RZ, P1, !PT ;  /* 0x000000070d0d7c10 */ /* 0x000fc40008ffe4ff */
[----:B------:R-:W-:-:S07]  /*3290*/  IADD3.X R11, R11, UR7, RZ, P3, !PT ;  /* 0x000000070b0b7c10 */ /* 0x000fce0009ffe4ff */
[----:B------:R-:W-:Y:S05]  /*32a0*/  @!P0 BRA `(.L_x_36) ;  /* 0x00000034005c8947 */ /* 0x000fea0003800000 */
[----:B------:R-:W-:Y:S01]  /*32b0*/  ULDC.64 UR6, c[0x0][0x5b8] ;  /* 0x00016e0000067ab9 */ /* 0x000fe20000000a00 */
[----:B------:R-:W-:Y:S01]  /*32c0*/  ISETP.GE.AND P0, PT, R34, 0x1, PT ;  /* 0x000000012200780c */ /* 0x000fe20003f06270 */
[----:B------:R-:W-:Y:S01]  /*32d0*/  IMAD R32, R30, UR6, RZ ;  /* 0x000000061e207c24 */ /* 0x000fe2000f8e02ff */
[----:B------:R-:W-:Y:S01]  /*32e0*/  ULDC.64 UR10, c[0x0][0x5a8] ;  /* 0x00016a00000a7ab9 */ /* 0x000fe20000000a00 */
[----:B------:R-:W-:Y:S01]  /*32f0*/  IMAD.WIDE.U32 R30, R7, UR6, R24 ;  /* 0x00000006071e7c25 */ /* 0x000fe2000f8e0018 */
[----:B------:R-:W-:Y:S01]  /*3300*/  ISETP.LT.OR P4, PT, R29, 0x1, !P0 ;  /* 0x000000011d00780c */ /* 0x000fe20004781670 */
[----:B------:R-:W-:Y:S02]  /*3310*/  BSSY B1, `(.L_x_37) ;  /* 0x000000c000017945 */ /* 0x000fe40003800000 */
[----:B------:R-:W-:Y:S01]  /*3320*/  IMAD R7, R7, UR7, R32 ;  /* 0x0000000707077c24 */ /* 0x000fe2000f8e0220 */
[----:B------:R-:W-:-:S03]  /*3330*/  ULDC.64 UR6, c[0x0][0x5b0] ;  /* 0x00016c0000067ab9 */ /* 0x000fc60000000a00 */
[----:B------:R-:W-:Y:S02]  /*3340*/  IMAD.IADD R31, R31, 0x1, R7 ;  /* 0x000000011f1f7824 */ /* 0x000fe400078e0207 */
[----:B------:R-:W-:Y:S02]  /*3350*/  IMAD R7, R27, UR6, RZ ;  /* 0x000000061b077c24 */ /* 0x000fe4000f8e02ff */
[----:B------:R-:W-:-:S04]  /*3360*/  IMAD.WIDE.U32 R24, R35, UR6, R30 ;  /* 0x0000000623187c25 */ /* 0x000fc8000f8e001e */
[----:B------:R-:W-:Y:S01]  /*3370*/  IMAD R7, R35, UR7, R7 ;  /* 0x0000000723077c24 */ /* 0x000fe2000f8e0207 */
[----:B------:R-:W-:-:S04]  /*3380*/  IADD3 R24, P1, R24, UR10, RZ ;  /* 0x0000000a18187c10 */ /* 0x000fc8000ff3e0ff */
[--C-:B------:R-:W-:Y:S02]  /*3390*/  IADD3.X R25, R25, UR11, R7.reuse, P1, !PT ;  /* 0x0000000b19197c10 */ /* 0x100fe40008ffe407 */
[----:B------:R-:W-:Y:S01]  /*33a0*/  PRMT R7, RZ, 0x7610, R7 ;  /* 0x00007610ff077816 */ /* 0x000fe20000000007 */
[----:B------:R-:W-:Y:S06]  /*33b0*/  @P4 BRA `(.L_x_38) ;  /* 0x0000000000044947 */ /* 0x000fec0003800000 */
[----:B------:R0:W5:Y:S02]  /*33c0*/  LDG.E.U8 R7, desc[UR16][R24.64] ;  /* 0x0000001018077981 */ /* 0x000164000c1e1100 */
.L_x_38:
[----:B------:R-:W-:Y:S05]  /*33d0*/  BSYNC B1 ;  /* 0x0000000000017941 */ /* 0x000fea0003800000 */
.L_x_37:
[----:B-----5:R-:W-:Y:S01]  /*33e0*/  LOP3.LUT R7, R7, 0xff, RZ, 0xc0, !PT ;  /* 0x000000ff07077812 */ /* 0x020fe200078ec0ff */
[----:B------:R-:W-:Y:S01]  /*33f0*/  BSSY B1, `(.L_x_39) ;  /* 0x000000b000017945 */ /* 0x000fe20003800000 */
[----:B------:R-:W-:Y:S02]  /*3400*/  ISETP.LT.OR P3, PT, R29, 0x2, !P0 ;  /* 0x000000021d00780c */ /* 0x000fe40004761670 */
[----:B------:R-:W-:-:S05]  /*3410*/  F2FP.F16.E4M3.UNPACK_B R7, R7 ;  /* 0x00000007ff07723e */ /* 0x000fca00020006ff */
[----:B------:R-:W-:Y:S01]  /*3420*/  HADD2.F32 R32, -RZ, R7.H0_H0 ;  /* 0x20000007ff207230 */ /* 0x000fe20000004100 */
[----:B------:R-:W-:-:S04]  /*3430*/  PRMT R7, RZ, 0x7610, R7 ;  /* 0x00007610ff077816 */ /* 0x000fc80000000007 */
[----:B------:R-:W-:-:S04]  /*3440*/  FMUL R32, R32, R9 ;  /* 0x0000000920207220 */ /* 0x000fc80000400000 */
[----:B--2---:R-:W-:-:S05]  /*3450*/  FFMA R32, R143, R8, R32 ;  /* 0x000000088f207223 */ /* 0x004fca0000000020 */
[----:B------:R-:W-:-:S05]  /*3460*/  F2FP.SATFINITE.E4M3.F32.PACK_AB_MERGE_C R33, RZ, R32, RZ ;  /* 0x00000020ff21723e */ /* 0x000fca00048070ff */
[----:B------:R1:W-:Y:S01]  /*3470*/  @!P4 STG.E.U8 desc[UR16][R12.64], R33 ;  /* 0x000000210c00c986 */ /* 0x0003e2000c101110 */
[----:B------:R-:W-:Y:S05]  /*3480*/  @P3 BRA `(.L_x_40) ;  /* 0x0000000000043947 */ /* 0x000fea0003800000 */
[----:B------:R2:W5:Y:S02]  /*3490*/  LDG.E.U8 R7, desc[UR16][R24.64+0x1] ;  /* 0x0000011018077981 */ /* 0x000564000c1e1100 */
.L_x_40:
[----:B------:R-:W-:Y:S05]  /*34a0*/  BSYNC B1 ;  /* 0x0000000000017941 */ /* 0x000fea0003800000 */
.L_x_39:
[----:B-----5:R-:W-:Y:S01]  /*34b0*/  LOP3.LUT R7, R7, 0xff, RZ, 0xc0, !PT ;  /* 0x000000ff07077812 */ /* 0x020fe200078ec0ff */
[----:B------:R-:W-:Y:S01]  /*34c0*/  BSSY B1, `(.L_x_41) ;  /* 0x0000013000017945 */ /* 0x000fe20003800000 */
[----:B-1----:R-:W-:Y:S02]  /*34d0*/  IADD3 R33, P1, R35, 0x8, RZ ;  /* 0x0000000823217810 */ /* 0x002fe40007f3e0ff */
[----:B------:R-:W-:-:S03]  /*34e0*/  F2FP.F16.E4M3.UNPACK_B R7, R7 ;  /* 0x00000007ff07723e */ /* 0x000fc600020006ff */
[----:B------:R-:W-:Y:S01]  /*34f0*/  IMAD.X R27, RZ, RZ, R27, P1 ;  /* 0x000000ffff1b7224 */ /* 0x000fe200008e061b */
[----:B------:R-:W-:Y:S01]  /*3500*/  ISETP.GE.AND P1, PT, R34, 0x9, PT ;  /* 0x000000092200780c */ /* 0x000fe20003f26270 */
[----:B------:R-:W-:Y:S02]  /*3510*/  HADD2.F32 R26, -RZ, R7.H0_H0 ;  /* 0x20000007ff1a7230 */ /* 0x000fe40000004100 */
[----:B------:R-:W-:Y:S01]  /*3520*/  IMAD.WIDE.U32 R30, R33, UR6, R30 ;  /* 0x00000006211e7c25 */ /* 0x000fe2000f8e001e */
[----:B------:R-:W-:-:S03]  /*3530*/  ISETP.LT.OR P5, PT, R29, 0x1, !P1 ;  /* 0x000000011d00780c */ /* 0x000fc60004fa1670 */
[----:B------:R-:W-:Y:S01]  /*3540*/  FMUL R7, R26, R9 ;  /* 0x000000091a077220 */ /* 0x000fe20000400000 */
[----:B------:R-:W-:-:S03]  /*3550*/  IMAD R26, R27, UR6, RZ ;  /* 0x000000061b1a7c24 */ /* 0x000fc6000f8e02ff */
[----:B------:R-:W-:Y:S01]  /*3560*/  FFMA R7, R138, R8, R7 ;  /* 0x000000088a077223 */ /* 0x000fe20000000007 */
[----:B------:R-:W-:Y:S01]  /*3570*/  IMAD R33, R33, UR7, R26 ;  /* 0x0000000721217c24 */ /* 0x000fe2000f8e021a */
[----:B------:R-:W-:-:S03]  /*3580*/  IADD3 R26, P4, R30, UR10, RZ ;  /* 0x0000000a1e1a7c10 */ /* 0x000fc6000ff9e0ff */
[----:B------:R-:W-:Y:S02]  /*3590*/  F2FP.SATFINITE.E4M3.F32.PACK_AB_MERGE_C R35, RZ, R7, RZ ;  /* 0x00000007ff23723e */ /* 0x000fe400048070ff */
[----:B------:R-:W-:Y:S02]  /*35a0*/  IADD3.X R27, R31, UR11, R33, P4, !PT ;  /* 0x0000000b1f1b7c10 */ /* 0x000fe4000a7fe421 */
[----:B------:R-:W-:Y:S01]  /*35b0*/  PRMT R7, RZ, 0x7610, R7 ;  /* 0x00007610ff077816 */ /* 0x000fe20000000007 */
[----:B------:R1:W-:Y:S01]  /*35c0*/  @!P3 STG.E.U8 desc[UR16][R12.64+0x1], R35 ;  /* 0x000001230c00b986 */ /* 0x0003e2000c101110 */
[----:B------:R-:W-:Y:S05]  /*35d0*/  @P5 BRA `(.L_x_42) ;  /* 0x0000000000045947 */ /* 0x000fea0003800000 */
[----:B------:R3:W5:Y:S02]  /*35e0*/  LDG.E.U8 R7, desc[UR16][R26.64] ;  /* 0x000000101a077981 */ /* 0x000764000c1e1100 */
.L_x_42:
[----:B------:R-:W-:Y:S05]  /*35f0*/  BSYNC B1 ;  /* 0x0000000000017941 */ /* 0x000fea0003800000 */
.L_x_41:
[----:B-----5:R-:W-:Y:S01]  /*3600*/  LOP3.LUT R7, R7, 0xff, RZ, 0xc0, !PT ;  /* 0x000000ff07077812 */ /* 0x020fe200078ec0ff */
[----:B------:R-:W-:Y:S01]  /*3610*/  BSSY B1, `(.L_x_43) ;  /* 0x000000b000017945 */ /* 0x000fe20003800000 */
[----:B------:R-:W-:Y:S02]  /*3620*/  ISETP.LT.OR P3, PT, R29, 0x2, !P1 ;  /* 0x000000021d00780c */ /* 0x000fe40004f61670 */
[----:B------:R-:W-:-:S05]  /*3630*/  F2FP.F16.E4M3.UNPACK_B R7, R7 ;  /* 0x00000007ff07723e */ /* 0x000fca00020006ff */
[----:B------:R-:W-:Y:S01]  /*3640*/  HADD2.F32 R30, -RZ, R7.H0_H0 ;  /* 0x20000007ff1e7230 */ /* 0x000fe20000004100 */
[----:B------:R-:W-:-:S04]  /*3650*/  PRMT R7, RZ, 0x7610, R7 ;  /* 0x00007610ff077816 */ /* 0x000fc80000000007 */
[----:B------:R-:W-:-:S04]  /*3660*/  FMUL R30, R30, R9 ;  /* 0x000000091e1e7220 */ /* 0x000fc80000400000 */
[----:B------:R-:W-:-:S05]  /*3670*/  FFMA R30, R141, R8, R30 ;  /* 0x000000088d1e7223 */ /* 0x000fca000000001e */
[----:B------:R-:W-:-:S05]  /*3680*/  F2FP.SATFINITE.E4M3.F32.PACK_AB_MERGE_C R31, RZ, R30, RZ ;  /* 0x0000001eff1f723e */ /* 0x000fca00048070ff */
[----:B------:R4:W-:Y:S01]  /*3690*/  @!P5 STG.E.U8 desc[UR16][R10.64], R31 ;  /* 0x0000001f0a00d986 */ /* 0x0009e2000c101110 */
[----:B------:R-:W-:Y:S05]  /*36a0*/  @P3 BRA `(.L_x_44) ;  /* 0x0000000000043947 */ /* 0x000fea0003800000 */
[----:B------:R0:W5:Y:S02]  /*36b0*/  LDG.E.U8 R7, desc[UR16][R26.64+0x1] ;  /* 0x000001101a077981 */ /* 0x000164000c1e1100 */
.L_x_44:
[----:B------:R-:W-:Y:S05]  /*36c0*/  BSYNC B1 ;  /* 0x0000000000017941 */ /* 0x000fea0003800000 */
.L_x_43:
[----:B-----5:R-:W-:Y:S01]  /*36d0*/  LOP3.LUT R7, R7, 0xff, RZ, 0xc0, !PT ;  /* 0x000000ff07077812 */ /* 0x020fe200078ec0ff */
[----:B------:R-:W-:Y:S01]  /*36e0*/  BSSY B1, `(.L_x_45) ;  /* 0x000000b000017945 */ /* 0x000fe20003800000 */
[----:B------:R-:W-:Y:S02]  /*36f0*/  ISETP.LT.OR P4, PT, R29, 0x9, !P0 ;  /* 0x000000091d00780c */ /* 0x000fe40004781670 */
[----:B------:R-:W-:-:S05]  /*3700*/  F2FP.F16.E4M3.UNPACK_B R7, R7 ;  /* 0x00000007ff07723e */ /* 0x000fca00020006ff */
[----:B------:R-:W-:-:S05]  /*3710*/  HADD2.F32 R30, -RZ, R7.H0_H0 ;  /* 0x20000007ff1e7230 */ /* 0x000fca0000004100 */
[----:B------:R-:W-:-:S04]  /*3720*/  FMUL R7, R30, R9 ;  /* 0x000000091e077220 */ /* 0x000fc80000400000 */
[----:B------:R-:W-:-:S05]  /*3730*/  FFMA R7, R136, R8, R7 ;  /* 0x0000000888077223 */ /* 0x000fca0000000007 */
[----:B----4-:R-:W-:Y:S02]  /*3740*/  F2FP.SATFINITE.E4M3.F32.PACK_AB_MERGE_C R31, RZ, R7, RZ ;  /* 0x00000007ff1f723e */ /* 0x010fe400048070ff */
[----:B------:R-:W-:-:S03]  /*3750*/  PRMT R7, RZ, 0x7610, R7 ;  /* 0x00007610ff077816 */ /* 0x000fc60000000007 */
[----:B------:R4:W-:Y:S01]  /*3760*/  @!P3 STG.E.U8 desc[UR16][R10.64+0x1], R31 ;  /* 0x0000011f0a00b986 */ /* 0x0009e2000c101110 */
[----:B------:R-:W-:Y:S05]  /*3770*/  @P4 BRA `(.L_x_46) ;  /* 0x0000000000044947 */ /* 0x000fea0003800000 */
[----:B------:R0:W5:Y:S02]  /*3780*/  LDG.E.U8 R7, desc[UR16][R24.64+0x8] ;  /* 0x0000081018077981 */ /* 0x000164000c1e1100 */
.L_x_46:
[----:B------:R-:W-:Y:S05]  /*3790*/  BSYNC B1 ;  /* 0x0000000000017941 */ /* 0x000fea0003800000 */
.L_x_45:
        /* <DEDUP_REMOVED lines=8> */
[----:B----4-:R-:W-:-:S05]  /*3820*/  F2FP.SATFINITE.E4M3.F32.PACK_AB_MERGE_C R31, RZ, R30, RZ ;  /* 0x0000001eff1f723e */ /* 0x010fca00048070ff */
[----:B------:R4:W-:Y:S01]  /*3830*/  @!P4 STG.E.U8 desc[UR16][R12.64+0x8], R31 ;  /* 0x0000081f0c00c986 */ /* 0x0009e2000c101110 */
[----:B------:R-:W-:Y:S05]  /*3840*/  @P3 BRA `(.L_x_48) ;  /* 0x0000000000043947 */ /* 0x000fea0003800000 */
[----:B------:R0:W5:Y:S02]  /*3850*/  LDG.E.U8 R7, desc[UR16][R24.64+0x9] ;  /* 0x0000091018077981 */ /* 0x000164000c1e1100 */
.L_x_48:
[----:B------:R-:W-:Y:S05]  /*3860*/  BSYNC B1 ;  /* 0x0000000000017941 */ /* 0x000fea0003800000 */
.L_x_47:
        /* <DEDUP_REMOVED lines=12> */
.L_x_50:
[----:B------:R-:W-:Y:S05]  /*3930*/  BSYNC B1 ;  /* 0x0000000000017941 */ /* 0x000fea0003800000 */
.L_x_49:
        /* <DEDUP_REMOVED lines=12> */
.L_x_52:
[----:B------:R-:W-:Y:S05]  /*3a00*/  BSYNC B1 ;  /* 0x0000000000017941 */ /* 0x000fea0003800000 */
.L_x_51:
        /* <DEDUP_REMOVED lines=12> */
.L_x_54:
[----:B------:R-:W-:Y:S05]  /*3ad0*/  BSYNC B1 ;  /* 0x0000000000017941 */ /* 0x000fea0003800000 */
.L_x_53:
        /* <DEDUP_REMOVED lines=12> */
.L_x_56:
[----:B------:R-:W-:Y:S05]  /*3ba0*/  BSYNC B1 ;  /* 0x0000000000017941 */ /* 0x000fea0003800000 */
.L_x_55:
        /* <DEDUP_REMOVED lines=12> */
.L_x_58:
[----:B------:R-:W-:Y:S05]  /*3c70*/  BSYNC B1 ;  /* 0x0000000000017941 */ /* 0x000fea0003800000 */
.L_x_57:
        /* <DEDUP_REMOVED lines=12> */
.L_x_60:
[----:B------:R-:W-:Y:S05]  /*3d40*/  BSYNC B1 ;  /* 0x0000000000017941 */ /* 0x000fea0003800000 */
.L_x_59:
        /* <DEDUP_REMOVED lines=12> */
.L_x_62:
[----:B------:R-:W-:Y:S05]  /*3e10*/  BSYNC B1 ;  /* 0x0000000000017941 */ /* 0x000fea0003800000 */
.L_x_61:
        /* <DEDUP_REMOVED lines=12> */
.L_x_64:
[----:B------:R-:W-:Y:S05]  /*3ee0*/  BSYNC B1 ;  /* 0x0000000000017941 */ /* 0x000fea0003800000 */
.L_x_63:
        /* <DEDUP_REMOVED lines=12> */
.L_x_66:
[----:B------:R-:W-:Y:S05]  /*3fb0*/  BSYNC B1 ;  /* 0x0000000000017941 */ /* 0x000fea0003800000 */
.L_x_65:
        /* <DEDUP_REMOVED lines=12> */
.L_x_68:
[----:B------:R-:W-:Y:S05]  /*4080*/  BSYNC B1 ;  /* 0x0000000000017941 */ /* 0x000fea0003800000 */
.L_x_67:
        /* <DEDUP_REMOVED lines=12> */
.L_x_70:
[----:B------:R-:W-:Y:S05]  /*4150*/  BSYNC B1 ;  /* 0x0000000000017941 */ /* 0x000fea0003800000 */
.L_x_69:
        /* <DEDUP_REMOVED lines=12> */
.L_x_72:
[----:B------:R-:W-:Y:S05]  /*4220*/  BSYNC B1 ;  /* 0x0000000000017941 */ /* 0x000fea0003800000 */
.L_x_71:
        /* <DEDUP_REMOVED lines=12> */
.L_x_74:
[----:B------:R-:W-:Y:S05]  /*42f0*/  BSYNC B1 ;  /* 0x0000000000017941 */ /* 0x000fea0003800000 */
.L_x_73:
        /* <DEDUP_REMOVED lines=12> */
.L_x_76:
[----:B------:R-:W-:Y:S05]  /*43c0*/  BSYNC B1 ;  /* 0x0000000000017941 */ /* 0x000fea0003800000 */
.L_x_75:
        /* <DEDUP_REMOVED lines=12> */
.L_x_78:
[----:B------:R-:W-:Y:S05]  /*4490*/  BSYNC B1 ;  /* 0x0000000000017941 */ /* 0x000fea0003800000 */
.L_x_77:
        /* <DEDUP_REMOVED lines=12> */
.L_x_80:
[----:B------:R-:W-:Y:S05]  /*4560*/  BSYNC B1 ;  /* 0x0000000000017941 */ /* 0x000fea0003800000 */
.L_x_79:
        /* <DEDUP_REMOVED lines=12> */
.L_x_82:
[----:B------:R-:W-:Y:S05]  /*4630*/  BSYNC B1 ;  /* 0x0000000000017941 */ /* 0x000fea0003800000 */
.L_x_81:
        /* <DEDUP_REMOVED lines=12> */
.L_x_84:
[----:B------:R-:W-:Y:S05]  /*4700*/  BSYNC B1 ;  /* 0x0000000000017941 */ /* 0x000fea0003800000 */
.L_x_83:
        /* <DEDUP_REMOVED lines=12> */
.L_x_86:
[----:B------:R-:W-:Y:S05]  /*47d0*/  BSYNC B1 ;  /* 0x0000000000017941 */ /* 0x000fea0003800000 */
.L_x_85:
        /* <DEDUP_REMOVED lines=12> */
.L_x_88:
[----:B------:R-:W-:Y:S05]  /*48a0*/  BSYNC B1 ;  /* 0x0000000000017941 */ /* 0x000fea0003800000 */
.L_x_87:
        /* <DEDUP_REMOVED lines=12> */
.L_x_90:
[----:B------:R-:W-:Y:S05]  /*4970*/  BSYNC B1 ;  /* 0x0000000000017941 */ /* 0x000fea0003800000 */
.L_x_89:
        /* <DEDUP_REMOVED lines=12> */
.L_x_92:
[----:B------:R-:W-:Y:S05]  /*4a40*/  BSYNC B1 ;  /* 0x0000000000017941 */ /* 0x000fea0003800000 */
.L_x_91:
        /* <DEDUP_REMOVED lines=12> */
.L_x_94:
[----:B------:R-:W-:Y:S05]  /*4b10*/  BSYNC B1 ;  /* 0x0000000000017941 */ /* 0x000fea0003800000 */
.L_x_93:
        /* <DEDUP_REMOVED lines=12> */
.L_x_96:
[----:B------:R-:W-:Y:S05]  /*4be0*/  BSYNC B1 ;  /* 0x0000000000017941 */ /* 0x000fea0003800000 */
.L_x_95:
        /* <DEDUP_REMOVED lines=12> */
.L_x_98:
[----:B------:R-:W-:Y:S05]  /*4cb0*/  BSYNC B1 ;  /* 0x0000000000017941 */ /* 0x000fea0003800000 */
.L_x_97:
        /* <DEDUP_REMOVED lines=12> */
.L_x_100:
[----:B------:R-:W-:Y:S05]  /*4d80*/  BSYNC B1 ;  /* 0x0000000000017941 */ /* 0x000fea0003800000 */
.L_x_99:
        /* <DEDUP_REMOVED lines=12> */
.L_x_102:
[----:B------:R-:W-:Y:S05]  /*4e50*/  BSYNC B1 ;  /* 0x0000000000017941 */ /* 0x000fea0003800000 */
.L_x_101:
        /* <DEDUP_REMOVED lines=12> */
.L_x_104:
[----:B------:R-:W-:Y:S05]  /*4f20*/  BSYNC B1 ;  /* 0x0000000000017941 */ /* 0x000fea0003800000 */
.L_x_103:
        /* <DEDUP_REMOVED lines=12> */
.L_x_106:
[----:B------:R-:W-:Y:S05]  /*4ff0*/  BSYNC B1 ;  /* 0x0000000000017941 */ /* 0x000fea0003800000 */
.L_x_105:
        /* <DEDUP_REMOVED lines=12> */
.L_x_108:
[----:B------:R-:W-:Y:S05]  /*50c0*/  BSYNC B1 ;  /* 0x0000000000017941 */ /* 0x000fea0003800000 */
.L_x_107:
        /* <DEDUP_REMOVED lines=12> */
.L_x_110:
[----:B------:R-:W-:Y:S05]  /*5190*/  BSYNC B1 ;  /* 0x0000000000017941 */ /* 0x000fea0003800000 */
.L_x_109:
        /* <DEDUP_REMOVED lines=12> */
.L_x_112:
[----:B------:R-:W-:Y:S05]  /*5260*/  BSYNC B1 ;  /* 0x0000000000017941 */ /* 0x000fea0003800000 */
.L_x_111:
        /* <DEDUP_REMOVED lines=12> */
.L_x_114:
[----:B------:R-:W-:Y:S05]  /*5330*/  BSYNC B1 ;  /* 0x0000000000017941 */ /* 0x000fea0003800000 */
.L_x_113:
        /* <DEDUP_REMOVED lines=12> */
.L_x_116:
[----:B------:R-:W-:Y:S05]  /*5400*/  BSYNC B1 ;  /* 0x0000000000017941 */ /* 0x000fea0003800000 */
.L_x_115:
        /* <DEDUP_REMOVED lines=12> */
.L_x_118:
[----:B------:R-:W-:Y:S05]  /*54d0*/  BSYNC B1 ;  /* 0x0000000000017941 */ /* 0x000fea0003800000 */
.L_x_117:
        /* <DEDUP_REMOVED lines=12> */
.L_x_120:
[----:B------:R-:W-:Y:S05]  /*55a0*/  BSYNC B1 ;  /* 0x0000000000017941 */ /* 0x000fea0003800000 */
.L_x_119:
        /* <DEDUP_REMOVED lines=12> */
.L_x_122:
[----:B------:R-:W-:Y:S05]  /*5670*/  BSYNC B1 ;  /* 0x0000000000017941 */ /* 0x000fea0003800000 */
.L_x_121:
        /* <DEDUP_REMOVED lines=12> */
.L_x_124:
[----:B------:R-:W-:Y:S05]  /*5740*/  BSYNC B1 ;  /* 0x0000000000017941 */ /* 0x000fea0003800000 */
.L_x_123:
        /* <DEDUP_REMOVED lines=12> */
.L_x_126:
[----:B------:R-:W-:Y:S05]  /*5810*/  BSYNC B1 ;  /* 0x0000000000017941 */ /* 0x000fea0003800000 */
.L_x_125:
        /* <DEDUP_REMOVED lines=12> */
.L_x_128:
[----:B------:R-:W-:Y:S05]  /*58e0*/  BSYNC B1 ;  /* 0x0000000000017941 */ /* 0x000fea0003800000 */
.L_x_127:
        /* <DEDUP_REMOVED lines=12> */
.L_x_130:
[----:B------:R-:W-:Y:S05]  /*59b0*/  BSYNC B1 ;  /* 0x0000000000017941 */ /* 0x000fea0003800000 */
.L_x_129:
        /* <DEDUP_REMOVED lines=12> */
.L_x_132:
[----:B------:R-:W-:Y:S05]  /*5a80*/  BSYNC B1 ;  /* 0x0000000000017941 */ /* 0x000fea0003800000 */
.L_x_131:
        /* <DEDUP_REMOVED lines=12> */
.L_x_134:
[----:B------:R-:W-:Y:S05]  /*5b50*/  BSYNC B1 ;  /* 0x0000000000017941 */ /* 0x000fea0003800000 */
.L_x_133:
        /* <DEDUP_REMOVED lines=12> */
.L_x_136:
[----:B------:R-:W-:Y:S05]  /*5c20*/  BSYNC B1 ;  /* 0x0000000000017941 */ /* 0x000fea0003800000 */
.L_x_135:
        /* <DEDUP_REMOVED lines=12> */
.L_x_138:
[----:B------:R-:W-:Y:S05]  /*5cf0*/  BSYNC B1 ;  /* 0x0000000000017941 */ /* 0x000fea0003800000 */
.L_x_137:
        /* <DEDUP_REMOVED lines=12> */
.L_x_140:
[----:B------:R-:W-:Y:S05]  /*5dc0*/  BSYNC B1 ;  /* 0x0000000000017941 */ /* 0x000fea0003800000 */
.L_x_139:
        /* <DEDUP_REMOVED lines=12> */
.L_x_142:
[----:B------:R-:W-:Y:S05]  /*5e90*/  BSYNC B1 ;  /* 0x0000000000017941 */ /* 0x000fea0003800000 */
.L_x_141:
        /* <DEDUP_REMOVED lines=12> */
.L_x_144:
[----:B------:R-:W-:Y:S05]  /*5f60*/  BSYNC B1 ;  /* 0x0000000000017941 */ /* 0x000fea0003800000 */
.L_x_143:
        /* <DEDUP_REMOVED lines=12> */
.L_x_146:
[----:B------:R-:W-:Y:S05]  /*6030*/  BSYNC B1 ;  /* 0x0000000000017941 */ /* 0x000fea0003800000 */
.L_x_145:
        /* <DEDUP_REMOVED lines=12> */
.L_x_148:
[----:B------:R-:W-:Y:S05]  /*6100*/  BSYNC B1 ;  /* 0x0000000000017941 */ /* 0x000fea0003800000 */
.L_x_147:
        /* <DEDUP_REMOVED lines=12> */
.L_x_150:
[----:B------:R-:W-:Y:S05]  /*61d0*/  BSYNC B1 ;  /* 0x0000000000017941 */ /* 0x000fea0003800000 */
.L_x_149:
        /* <DEDUP_REMOVED lines=12> */
.L_x_152:
[----:B------:R-:W-:Y:S05]  /*62a0*/  BSYNC B1 ;  /* 0x0000000000017941 */ /* 0x000fea0003800000 */
.L_x_151:
        /* <DEDUP_REMOVED lines=12> */
.L_x_154:
[----:B------:R-:W-:Y:S05]  /*6370*/  BSYNC B1 ;  /* 0x0000000000017941 */ /* 0x000fea0003800000 */
.L_x_153:
        /* <DEDUP_REMOVED lines=8> */
[----:B0-----:R-:W-:-:S05]  /*6400*/  F2FP.SATFINITE.E4M3.F32.PACK_AB_MERGE_C R19, RZ, R20, RZ ;  /* 0x00000014ff13723e */ /* 0x001fca00048070ff */
[----:B------:R0:W-:Y:S01]  /*6410*/  @!P4 STG.E.U8 desc[UR16][R10.64+0x70], R19 ;  /* 0x000070130a00c986 */ /* 0x0001e2000c101110 */
[----:B------:R-:W-:Y:S05]  /*6420*/  @P3 BRA `(.L_x_156) ;  /* 0x0000000000043947 */ /* 0x000fea0003800000 */
[----:B------:R0:W5:Y:S02]  /*6430*/  LDG.E.U8 R7, desc[UR16][R26.64+0x71] ;  /* 0x000071101a077981 */ /* 0x000164000c1e1100 */
.L_x_156:
[----:B------:R-:W-:Y:S05]  /*6440*/  BSYNC B1 ;  /* 0x0000000000017941 */ /* 0x000fea0003800000 */
.L_x_155:
[----:B-----5:R-:W-:Y:S01]  /*6450*/  LOP3.LUT R7, R7, 0xff, RZ, 0xc0, !PT ;  /* 0x000000ff07077812 */ /* 0x020fe200078ec0ff */
[----:B------:R-:W-:Y:S01]  /*6460*/  BSSY B1, `(.L_x_157) ;  /* 0x000000b000017945 */ /* 0x000fe20003800000 */
[----:B------:R-:W-:Y:S02]  /*6470*/  ISETP.LT.OR P4, PT, R29, 0x79, !P0 ;  /* 0x000000791d00780c */ /* 0x000fe40004781670 */
[----:B------:R-:W-:-:S05]  /*6480*/  F2FP.F16.E4M3.UNPACK_B R7, R7 ;  /* 0x00000007ff07723e */ /* 0x000fca00020006ff */
[----:B------:R-:W-:-:S05]  /*6490*/  HADD2.F32 R20, -RZ, R7.H0_H0 ;  /* 0x20000007ff147230 */ /* 0x000fca0000004100 */
[----:B------:R-:W-:-:S04]  /*64a0*/  FMUL R7, R20, R9 ;  /* 0x0000000914077220 */ /* 0x000fc80000400000 */
[----:B------:R-:W-:-:S05]  /*64b0*/  FFMA R7, R18, R8, R7 ;  /* 0x0000000812077223 */ /* 0x000fca0000000007 */
[----:B0-----:R-:W-:Y:S02]  /*64c0*/  F2FP.SATFINITE.E4M3.F32.PACK_AB_MERGE_C R19, RZ, R7, RZ ;  /* 0x00000007ff13723e */ /* 0x001fe400048070ff */
[----:B------:R-:W-:-:S03]  /*64d0*/  PRMT R7, RZ, 0x7610, R7 ;  /* 0x00007610ff077816 */ /* 0x000fc60000000007 */
[----:B------:R0:W-:Y:S01]  /*64e0*/  @!P3 STG.E.U8 desc[UR16][R10.64+0x71], R19 ;  /* 0x000071130a00b986 */ /* 0x0001e2000c101110 */
[----:B------:R-:W-:Y:S05]  /*64f0*/  @P4 BRA `(.L_x_158) ;  /* 0x0000000000044947 */ /* 0x000fea0003800000 */
[----:B------:R0:W5:Y:S02]  /*6500*/  LDG.E.U8 R7, desc[UR16][R24.64+0x78] ;  /* 0x0000781018077981 */ /* 0x000164000c1e1100 */
.L_x_158:
[----:B------:R-:W-:Y:S05]  /*6510*/  BSYNC B1 ;  /* 0x0000000000017941 */ /* 0x000fea0003800000 */
.L_x_157:
        /* <DEDUP_REMOVED lines=12> */
.L_x_160:
[----:B------:R-:W-:Y:S05]  /*65e0*/  BSYNC B1 ;  /* 0x0000000000017941 */ /* 0x000fea0003800000 */
.L_x_159:
        /* <DEDUP_REMOVED lines=12> */
.L_x_162:
[----:B------:R-:W-:Y:S05]  /*66b0*/  BSYNC B1 ;  /* 0x0000000000017941 */ /* 0x000fea0003800000 */
.L_x_161:
[----:B-----5:R-:W-:Y:S01]  /*66c0*/  LOP3.LUT R7, R7, 0xff, RZ, 0xc0, !PT ;  /* 0x000000ff07077812 */ /* 0x020fe200078ec0ff */
[----:B------:R-:W-:Y:S01]  /*66d0*/  BSSY B1, `(.L_x_163) ;  /* 0x000000b000017945 */ /* 0x000fe20003800000 */
[----:B------:R-:W-:Y:S02]  /*66e0*/  ISETP.LT.OR P1, PT, R29, 0x7a, !P1 ;  /* 0x0000007a1d00780c */ /* 0x000fe40004f21670 */
[----:B------:R-:W-:-:S05]  /*66f0*/  F2FP.F16.E4M3.UNPACK_B R7, R7 ;  /* 0x00000007ff07723e */ /* 0x000fca00020006ff */
[----:B01----:R-:W-:Y:S01]  /*6700*/  HADD2.F32 R12, -RZ, R7.H0_H0 ;  /* 0x20000007ff0c7230 */ /* 0x003fe20000004100 */
[----:B------:R-:W-:-:S04]  /*6710*/  PRMT R7, RZ, 0x7610, R7 ;  /* 0x00007610ff077816 */ /* 0x000fc80000000007 */
[----:B------:R-:W-:-:S04]  /*6720*/  FMUL R12, R12, R9 ;  /* 0x000000090c0c7220 */ /* 0x000fc80000400000 */
[----:B------:R-:W-:-:S05]  /*6730*/  FFMA R12, R17, R8, R12 ;  /* 0x00000008110c7223 */ /* 0x000fca000000000c */
[----:B------:R-:W-:-:S05]  /*6740*/  F2FP.SATFINITE.E4M3.F32.PACK_AB_MERGE_C R13, RZ, R12, RZ ;  /* 0x0000000cff0d723e */ /* 0x000fca00048070ff */
[----:B------:R0:W-:Y:S01]  /*6750*/  @!P3 STG.E.U8 desc[UR16][R10.64+0x78], R13 ;  /* 0x0000780d0a00b986 */ /* 0x0001e2000c101110 */
[----:B------:R-:W-:Y:S05]  /*6760*/  @P1 BRA `(.L_x_164) ;  /* 0x0000000000041947 */ /* 0x000fea0003800000 */
[----:B------:R1:W5:Y:S02]  /*6770*/  LDG.E.U8 R7, desc[UR16][R26.64+0x79] ;  /* 0x000079101a077981 */ /* 0x000364000c1e1100 */
.L_x_164:
[----:B------:R-:W-:Y:S05]  /*6780*/  BSYNC B1 ;  /* 0x0000000000017941 */ /* 0x000fea0003800000 */
.L_x_163:
[----:B------:R-:W-:Y:S05]  /*6790*/  @P1 BRA `(.L_x_165) ;  /* 0x0000001000281947 */ /* 0x000fea0003800000 */
[----:B-----5:R-:W-:-:S04]  /*67a0*/  LOP3.LUT R7, R7, 0xff, RZ, 0xc0, !PT ;  /* 0x000000ff07077812 */ /* 0x020fc800078ec0ff */
[----:B------:R-:W-:-:S05]  /*67b0*/  F2FP.F16.E4M3.UNPACK_B R7, R7 ;  /* 0x00000007ff07723e */ /* 0x000fca00020006ff */
[----:B------:R-:W-:-:S05]  /*67c0*/  HADD2.F32 R12, -RZ, R7.H0_H0 ;  /* 0x20000007ff0c7230 */ /* 0x000fca0000004100 */
[----:B------:R-:W-:-:S04]  /*67d0*/  FMUL R7, R12, R9 ;  /* 0x000000090c077220 */ /* 0x000fc80000400000 */
[----:B------:R-:W-:-:S05]  /*67e0*/  FFMA R7, R16, R8, R7 ;  /* 0x0000000810077223 */ /* 0x000fca0000000007 */
[----:B------:R-:W-:-:S05]  /*67f0*/  F2FP.SATFINITE.E4M3.F32.PACK_AB_MERGE_C R7, RZ, R7, RZ ;  /* 0x00000007ff07723e */ /* 0x000fca00048070ff */
[----:B------:R0:W-:Y:S01]  /*6800*/  STG.E.U8 desc[UR16][R10.64+0x79], R7 ;  /* 0x000079070a007986 */ /* 0x0001e2000c101110 */
[----:B------:R-:W-:Y:S05]  /*6810*/  BRA `(.L_x_165) ;  /* 0x0000001000087947 */ /* 0x000fea0003800000 */
.L_x_36:
[----:B------:R-:W-:Y:S01]  /*6820*/  ISETP.GE.AND P1, PT, R34, 0x1, PT ;  /* 0x000000012200780c */ /* 0x000fe20003f26270 */
[-C--:B--2---:R-:W-:Y:S01]  /*6830*/  FMUL R143, R143, R8.reuse ;  /* 0x000000088f8f7220 */ /* 0x084fe20000400000 */
[-C--:B------:R-:W-:Y:S01]  /*6840*/  FMUL R138, R138, R8.reuse ;  /* 0x000000088a8a7220 */ /* 0x080fe20000400000 */
[----:B------:R-:W-:Y:S01]  /*6850*/  ISETP.GE.AND P0, PT, R34, 0x9, PT ;  /* 0x000000092200780c */ /* 0x000fe20003f06270 */
[-C--:B------:R-:W-:Y:S01]  /*6860*/  FMUL R141, R141, R8.reuse ;  /* 0x000000088d8d7220 */ /* 0x080fe20000400000 */
[C---:B------:R-:W-:Y:S01]  /*6870*/  ISETP.LT.OR P4, PT, R29.reuse, 0x1, !P1 ;  /* 0x000000011d00780c */ /* 0x040fe20004f81670 */
[-C--:B------:R-:W-:Y:S01]  /*6880*/  FMUL R136, R136, R8.reuse ;  /* 0x0000000888887220 */ /* 0x080fe20000400000 */
[----:B------:R-:W-:Y:S01]  /*6890*/  ISETP.LT.OR P5, PT, R29, 0x2, !P1 ;  /* 0x000000021d00780c */ /* 0x000fe20004fa1670 */
[-C--:B------:R-:W-:Y:S01]  /*68a0*/  FMUL R139, R139, R8.reuse ;  /* 0x000000088b8b7220 */ /* 0x080fe20000400000 */
[----:B------:R-:W-:Y:S01]  /*68b0*/  F2FP.SATFINITE.E4M3.F32.PACK_AB_MERGE_C R143, RZ, R143, RZ ;  /* 0x0000008fff8f723e */ /* 0x000fe200048070ff */
[----:B------:R-:W-:Y:S01]  /*68c0*/  FMUL R134, R134, R8 ;  /* 0x0000000886867220 */ /* 0x000fe20000400000 */
[----:B------:R-:W-:Y:S01]  /*68d0*/  F2FP.SATFINITE.E4M3.F32.PACK_AB_MERGE_C R7, RZ, R138, RZ ;  /* 0x0000008aff07723e */ /* 0x000fe200048070ff */
[-C--:B------:R-:W-:Y:S01]  /*68e0*/  FMUL R137, R137, R8.reuse ;  /* 0x0000000889897220 */ /* 0x080fe20000400000 */
[C---:B------:R-:W-:Y:S01]  /*68f0*/  ISETP.LT.OR P3, PT, R29.reuse, 0x1, !P0 ;  /* 0x000000011d00780c */ /* 0x040fe20004761670 */
[-C--:B------:R-:W-:Y:S01]  /*6900*/  FMUL R132, R132, R8.reuse ;  /* 0x0000000884847220 */ /* 0x080fe20000400000 */
[----:B------:R-:W-:Y:S01]  /*6910*/  ISETP.LT.OR P6, PT, R29, 0xa, !P1 ;  /* 0x0000000a1d00780c */ /* 0x000fe20004fc1670 */
[-C--:B------:R-:W-:Y:S01]  /*6920*/  FMUL R135, R135, R8.reuse ;  /* 0x0000000887877220 */ /* 0x080fe20000400000 */
[----:B------:R-:W-:Y:S01]  /*6930*/  F2FP.SATFINITE.E4M3.F32.PACK_AB_MERGE_C R141, RZ, R141, RZ ;  /* 0x0000008dff8d723e */ /* 0x000fe200048070ff */
[----:B------:R-:W-:Y:S01]  /*6940*/  @!P4 STG.E.U8 desc[UR16][R12.64], R143 ;  /* 0x0000008f0c00c986 */ /* 0x000fe2000c101110 */
[C---:B------:R-:W-:Y:S01]  /*6950*/  ISETP.LT.OR P4, PT, R29.reuse, 0x2, !P0 ;  /* 0x000000021d00780c */ /* 0x040fe20004781670 */
[----:B------:R-:W-:Y:S01]  /*6960*/  FMUL R130, R130, R8 ;  /* 0x0000000882827220 */ /* 0x000fe20000400000 */
[----:B------:R-:W-:Y:S01]  /*6970*/  F2FP.SATFINITE.E4M3.F32.PACK_AB_MERGE_C R25, RZ, R136, RZ ;  /* 0x00000088ff19723e */ /* 0x000fe200048070ff */
[----:B------:R0:W-:Y:S01]  /*6980*/  @!P5 STG.E.U8 desc[UR16][R12.64+0x1], R7 ;  /* 0x000001070c00d986 */ /* 0x0001e2000c101110 */
[----:B------:R-:W-:Y:S01]  /*6990*/  ISETP.LT.OR P5, PT, R29, 0x9, !P1 ;  /* 0x000000091d00780c */ /* 0x000fe20004fa1670 */
[-C--:B------:R-:W-:Y:S01]  /*69a0*/  FMUL R133, R133, R8.reuse ;  /* 0x0000000885857220 */ /* 0x080fe20000400000 */
[----:B------:R-:W-:Y:S01]  /*69b0*/  F2FP.SATFINITE.E4M3.F32.PACK_AB_MERGE_C R139, RZ, R139, RZ ;  /* 0x0000008bff8b723e */ /* 0x000fe200048070ff */
[----:B------:R-:W-:Y:S01]  /*69c0*/  @!P3 STG.E.U8 desc[UR16][R10.64], R141 ;  /* 0x0000008d0a00b986 */ /* 0x000fe2000c101110 */
[----:B------:R-:W-:Y:S01]  /*69d0*/  ISETP.LT.OR P3, PT, R29, 0x9, !P0 ;  /* 0x000000091d00780c */ /* 0x000fe20004761670 */
[-C--:B------:R-:W-:Y:S01]  /*69e0*/  FMUL R128, R128, R8.reuse ;  /* 0x0000000880807220 */ /* 0x080fe20000400000 */
[----:B------:R-:W-:Y:S01]  /*69f0*/  F2FP.SATFINITE.E4M3.F32.PACK_AB_MERGE_C R137, RZ, R137, RZ ;  /* 0x00000089ff89723e */ /* 0x000fe200048070ff */
[-C--:B------:R-:W-:Y:S01]  /*6a00*/  FMUL R131, R131, R8.reuse ;  /* 0x0000000883837220 */ /* 0x080fe20000400000 */
[----:B------:R-:W-:Y:S01]  /*6a10*/  F2FP.SATFINITE.E4M3.F32.PACK_AB_MERGE_C R135, RZ, R135, RZ ;  /* 0x00000087ff87723e */ /* 0x000fe200048070ff */
[----:B------:R1:W-:Y:S01]  /*6a20*/  @!P4 STG.E.U8 desc[UR16][R10.64+0x1], R25 ;  /* 0x000001190a00c986 */ /* 0x0003e2000c101110 */
[C---:B------:R-:W-:Y:S01]  /*6a30*/  ISETP.LT.OR P4, PT, R29.reuse, 0xa, !P0 ;  /* 0x0000000a1d00780c */ /* 0x040fe20004781670 */
[----:B------:R-:W-:Y:S01]  /*6a40*/  FMUL R126, R126, R8 ;  /* 0x000000087e7e7220 */ /* 0x000fe20000400000 */
[----:B0-----:R-:W-:Y:S01]  /*6a50*/  F2FP.SATFINITE.E4M3.F32.PACK_AB_MERGE_C R7, RZ, R134, RZ ;  /* 0x00000086ff07723e */ /* 0x001fe200048070ff */
[----:B------:R-:W-:Y:S01]  /*6a60*/  @!P5 STG.E.U8 desc[UR16][R12.64+0x8], R139 ;  /* 0x0000088b0c00d986 */ /* 0x000fe2000c101110 */
[----:B------:R-:W-:Y:S01]  /*6a70*/  ISETP.LT.OR P5, PT, R29, 0x11, !P1 ;  /* 0x000000111d00780c */ /* 0x000fe20004fa1670 */
[-C--:B------:R-:W-:Y:S01]  /*6a80*/  FMUL R129, R129, R8.reuse ;  /* 0x0000000881817220 */ /* 0x080fe20000400000 */
[----:B------:R-:W-:Y:S01]  /*6a90*/  F2FP.SATFINITE.E4M3.F32.PACK_AB_MERGE_C R133, RZ, R133, RZ ;  /* 0x00000085ff85723e */ /* 0x000fe200048070ff */
[----:B------:R0:W-:Y:S01]  /*6aa0*/  @!P6 STG.E.U8 desc[UR16][R12.64+0x9], R7 ;  /* 0x000009070c00e986 */ /* 0x0001e2000c101110 */
[----:B------:R-:W-:Y:S01]  /*6ab0*/  ISETP.LT.OR P6, PT, R29, 0x12, !P1 ;  /* 0x000000121d00780c */ /* 0x000fe20004fc1670 */
[----:B------:R-:W-:Y:S01]  /*6ac0*/  FMUL R124, R124, R8 ;  /* 0x000000087c7c7220 */ /* 0x000fe20000400000 */
[----:B------:R-:W-:Y:S01]  /*6ad0*/  F2FP.SATFINITE.E4M3.F32.PACK_AB_MERGE_C R131, RZ, R131, RZ ;  /* 0x00000083ff83723e */ /* 0x000fe200048070ff */
[----:B------:R-:W-:Y:S01]  /*6ae0*/  @!P3 STG.E.U8 desc[UR16][R10.64+0x8], R137 ;  /* 0x000008890a00b986 */ /* 0x000fe2000c101110 */
[----:B-1----:R-:W-:Y:S01]  /*6af0*/  F2FP.SATFINITE.E4M3.F32.PACK_AB_MERGE_C R25, RZ, R132, RZ ;  /* 0x00000084ff19723e */ /* 0x002fe200048070ff */
[-C--:B------:R-:W-:Y:S01]  /*6b00*/  FMUL R127, R127, R8.reuse ;  /* 0x000000087f7f7220 */ /* 0x080fe20000400000 */
[C---:B------:R-:W-:Y:S01]  /*6b10*/  ISETP.LT.OR P3, PT, R29.reuse, 0x11, !P0 ;  /* 0x000000111d00780c */ /* 0x040fe20004761670 */
[-C--:B------:R-:W-:Y:S01]  /*6b20*/  FMUL R122, R122, R8.reuse ;  /* 0x000000087a7a7220 */ /* 0x080fe20000400000 */
[----:B------:R-:W-:Y:S01]  /*6b30*/  F2FP.SATFINITE.E4M3.F32.PACK_AB_MERGE_C R129, RZ, R129, RZ ;  /* 0x00000081ff81723e */ /* 0x000fe200048070ff */
[----:B------:R1:W-:Y:S01]  /*6b40*/  @!P4 STG.E.U8 desc[UR16][R10.64+0x9], R25 ;  /* 0x000009190a00c986 */ /* 0x0003e2000c101110 */
[----:B------:R-:W-:Y:S01]  /*6b50*/  ISETP.LT.OR P4, PT, R29, 0x12, !P0 ;  /* 0x000000121d00780c */ /* 0x000fe20004781670 */
[----:B------:R-:W-:Y:S01]  /*6b60*/  FMUL R125, R125, R8 ;  /* 0x000000087d7d7220 */ /* 0x000fe20000400000 */
[----:B0-----:R-:W-:Y:S01]  /*6b70*/  F2FP.SATFINITE.E4M3.F32.PACK_AB_MERGE_C R7, RZ, R130, RZ ;  /* 0x00000082ff07723e */ /* 0x001fe200048070ff */
[----:B------:R-:W-:Y:S01]  /*6b80*/  @!P5 STG.E.U8 desc[UR16][R12.64+0x10], R135 ;  /* 0x000010870c00d986 */ /* 0x000fe2000c101110 */
[C---:B------:R-:W-:Y:S01]  /*6b90*/  ISETP.LT.OR P5, PT, R29.reuse, 0x19, !P1 ;  /* 0x000000191d00780c */ /* 0x040fe20004fa1670 */
[-C--:B------:R-:W-:Y:S01]  /*6ba0*/  FMUL R120, R120, R8.reuse ;  /* 0x0000000878787220 */ /* 0x080fe20000400000 */
[----:B------:R-:W-:Y:S01]  /*6bb0*/  F2FP.SATFINITE.E4M3.F32.PACK_AB_MERGE_C R127, RZ, R127, RZ ;  /* 0x0000007fff7f723e */ /* 0x000fe200048070ff */
[----:B------:R0:W-:Y:S01]  /*6bc0*/  @!P6 STG.E.U8 desc[UR16][R12.64+0x11], R7 ;  /* 0x000011070c00e986 */ /* 0x0001e2000c101110 */
[----:B------:R-:W-:Y:S01]  /*6bd0*/  ISETP.LT.OR P6, PT, R29, 0x1a, !P1 ;  /* 0x0000001a1d00780c */ /* 0x000fe20004fc1670 */
[-C--:B------:R-:W-:Y:S01]  /*6be0*/  FMUL R123, R123, R8.reuse ;  /* 0x000000087b7b7220 */ /* 0x080fe20000400000 */
[----:B------:R-:W-:Y:S01]  /*6bf0*/  FMUL R118, R118, R8 ;  /* 0x0000000876767220 */ /* 0x000fe20000400000 */
[----:B-1----:R-:W-:Y:S01]  /*6c00*/  F2FP.SATFINITE.E4M3.F32.PACK_AB_MERGE_C R25, RZ, R128, RZ ;  /* 0x00000080ff19723e */ /* 0x002fe200048070ff */
[----:B------:R-:W-:Y:S01]  /*6c10*/  @!P3 STG.E.U8 desc[UR16][R10.64+0x10], R133 ;  /* 0x000010850a00b986 */ /* 0x000fe2000c101110 */
[----:B------:R-:W-:Y:S01]  /*6c20*/  ISETP.LT.OR P3, PT, R29, 0x19, !P0 ;  /* 0x000000191d00780c */ /* 0x000fe20004761670 */
        /* <DEDUP_REMOVED lines=35> */
[----:B------:R-:W-:Y:S01]  /*6e60*/  ISETP.LT.OR P3, PT, R29, 0x29, !P0 ;  /* 0x000000291d00780c */ /* 0x000fe20004761670 */
[-C--:B------:R-:W-:Y:S01]  /*6e70*/  FMUL R111, R111, R8.reuse ;  /* 0x000000086f6f7220 */ /* 0x080fe20000400000 */
[-C--:B------:R-:W-:Y:S01]  /*6e80*/  FMUL R106, R106, R8.reuse ;  /* 0x000000086a6a7220 */ /* 0x080fe20000400000 */
        /* <DEDUP_REMOVED lines=104> */
[----:B------:R-:W-:-:S02]  /*7510*/  ISETP.LT.OR P3, PT, R29, 0x59, !P0 ;  /* 0x000000591d00780c */ /* 0x000fc40004761670 */
[----:B------:R-:W-:Y:S01]  /*7520*/  F2FP.SATFINITE.E4M3.F32.PACK_AB_MERGE_C R21, RZ, R21, RZ ;  /* 0x00000015ff15723e */ /* 0x000fe200048070ff */
[----:B------:R1:W-:Y:S01]  /*7530*/  @!P4 STG.E.U8 desc[UR16][R10.64+0x51], R25 ;  /* 0x000051190a00c986 */ /* 0x0003e2000c101110 */
[C---:B------:R-:W-:Y:S02]  /*7540*/  ISETP.LT.OR P4, PT, R29.reuse, 0x5a, !P0 ;  /* 0x0000005a1d00780c */ /* 0x040fe40004781670 */
[----:B0-----:R-:W-:Y:S01]  /*7550*/  F2FP.SATFINITE.E4M3.F32.PACK_AB_MERGE_C R7, RZ, R94, RZ ;  /* 0x0000005eff07723e */ /* 0x001fe200048070ff */
[----:B------:R-:W-:Y:S01]  /*7560*/  @!P5 STG.E.U8 desc[UR16][R12.64+0x58], R99 ;  /* 0x000058630c00d986 */ /* 0x000fe2000c101110 */
[C---:B------:R-:W-:Y:S02]  /*7570*/  ISETP.LT.OR P5, PT, R29.reuse, 0x61, !P1 ;  /* 0x000000611d00780c */ /* 0x040fe40004fa1670 */
[----:B------:R-:W-:Y:S01]  /*7580*/  F2FP.SATFINITE.E4M3.F32.PACK_AB_MERGE_C R15, RZ, R15, RZ ;  /* 0x0000000fff0f723e */ /* 0x000fe200048070ff */
[----:B------:R0:W-:Y:S01]  /*7590*/  @!P6 STG.E.U8 desc[UR16][R12.64+0x59], R7 ;  /* 0x000059070c00e986 */ /* 0x0001e2000c101110 */
[----:B------:R-:W-:-:S02]  /*75a0*/  ISETP.LT.OR P6, PT, R29, 0x62, !P1 ;  /* 0x000000621d00780c */ /* 0x000fc40004fc1670 */
[----:B------:R-:W-:Y:S01]  /*75b0*/  F2FP.SATFINITE.E4M3.F32.PACK_AB_MERGE_C R17, RZ, R17, RZ ;  /* 0x00000011ff11723e */ /* 0x000fe200048070ff */
[----:B------:R-:W-:Y:S01]  /*75c0*/  @!P3 STG.E.U8 desc[UR16][R10.64+0x58], R97 ;  /* 0x000058610a00b986 */ /* 0x000fe2000c101110 */
[----:B-1----:R-:W-:Y:S02]  /*75d0*/  F2FP.SATFINITE.E4M3.F32.PACK_AB_MERGE_C R25, RZ, R92, RZ ;  /* 0x0000005cff19723e */ /* 0x002fe400048070ff */
[----:B------:R-:W-:-:S03]  /*75e0*/  ISETP.LT.OR P3, PT, R29, 0x61, !P0 ;  /* 0x000000611d00780c */ /* 0x000fc60004761670 */
[----:B------:R1:W-:Y:S01]  /*75f0*/  @!P4 STG.E.U8 desc[UR16][R10.64+0x59], R25 ;  /* 0x000059190a00c986 */ /* 0x0003e2000c101110 */
[C---:B------:R-:W-:Y:S02]  /*7600*/  ISETP.LT.OR P4, PT, R29.reuse, 0x62, !P0 ;  /* 0x000000621d00780c */ /* 0x040fe40004781670 */
[----:B0-----:R-:W-:Y:S01]  /*7610*/  F2FP.SATFINITE.E4M3.F32.PACK_AB_MERGE_C R7, RZ, R90, RZ ;  /* 0x0000005aff07723e */ /* 0x001fe200048070ff */
[----:B------:R-:W-:Y:S01]  /*7620*/  @!P5 STG.E.U8 desc[UR16][R12.64+0x60], R93 ;  /* 0x0000605d0c00d986 */ /* 0x000fe2000c101110 */
[----:B------:R-:W-:-:S03]  /*7630*/  ISETP.LT.OR P5, PT, R29, 0x69, !P1 ;  /* 0x000000691d00780c */ /* 0x000fc60004fa1670 */
[----:B------:R0:W-:Y:S01]  /*7640*/  @!P6 STG.E.U8 desc[UR16][R12.64+0x61], R7 ;  /* 0x000061070c00e986 */ /* 0x0001e2000c101110 */
[C---:B------:R-:W-:Y:S02]  /*7650*/  ISETP.LT.OR P6, PT, R29.reuse, 0x6a, !P1 ;  /* 0x0000006a1d00780c */ /* 0x040fe40004fc1670 */
[----:B-1----:R-:W-:Y:S01]  /*7660*/  F2FP.SATFINITE.E4M3.F32.PACK_AB_MERGE_C R25, RZ, R88, RZ ;  /* 0x00000058ff19723e */ /* 0x002fe200048070ff */
[----:B------:R-:W-:Y:S01]  /*7670*/  @!P3 STG.E.U8 desc[UR16][R10.64+0x60], R95 ;  /* 0x0000605f0a00b986 */ /* 0x000fe2000c101110 */
        /* <DEDUP_REMOVED lines=11> */
[----:B------:R-:W-:Y:S01]  /*7730*/  @!P4 STG.E.U8 desc[UR16][R10.64+0x69], R25 ;  /* 0x000069190a00c986 */ /* 0x000fe2000c101110 */
[C---:B------:R-:W-:Y:S02]  /*7740*/  ISETP.LT.OR P4, PT, R29.reuse, 0x79, !P1 ;  /* 0x000000791d00780c */ /* 0x040fe40004f81670 */
[C---:B------:R-:W-:Y:S01]  /*7750*/  ISETP.LT.OR P1, PT, R29.reuse, 0x7a, !P1 ;  /* 0x0000007a1d00780c */ /* 0x040fe20004f21670 */
[----:B------:R1:W-:Y:S01]  /*7760*/  @!P5 STG.E.U8 desc[UR16][R12.64+0x70], R23 ;  /* 0x000070170c00d986 */ /* 0x0003e2000c101110 */
[C---:B------:R-:W-:Y:S02]  /*7770*/  ISETP.LT.OR P5, PT, R29.reuse, 0x72, !P0 ;  /* 0x000000721d00780c */ /* 0x040fe400047a1670 */
[----:B0-----:R-:W-:Y:S01]  /*7780*/  F2FP.SATFINITE.E4M3.F32.PACK_AB_MERGE_C R7, RZ, R18, RZ ;  /* 0x00000012ff07723e */ /* 0x001fe200048070ff */
[----:B------:R0:W-:Y:S01]  /*7790*/  @!P6 STG.E.U8 desc[UR16][R12.64+0x71], R19 ;  /* 0x000071130c00e986 */ /* 0x0001e2000c101110 */
[C---:B------:R-:W-:Y:S02]  /*77a0*/  ISETP.LT.OR P6, PT, R29.reuse, 0x79, !P0 ;  /* 0x000000791d00780c */ /* 0x040fe400047c1670 */
[----:B------:R-:W-:Y:S01]  /*77b0*/  ISETP.LT.OR P0, PT, R29, 0x7a, !P0 ;  /* 0x0000007a1d00780c */ /* 0x000fe20004701670 */
[----:B------:R2:W-:Y:S01]  /*77c0*/  @!P3 STG.E.U8 desc[UR16][R10.64+0x70], R21 ;  /* 0x000070150a00b986 */ /* 0x0005e2000c101110 */
[----:B-1----:R-:W-:-:S05]  /*77d0*/  F2FP.SATFINITE.E4M3.F32.PACK_AB_MERGE_C R23, RZ, R16, RZ ;  /* 0x00000010ff17723e */ /* 0x002fca00048070ff */
[----:B------:R2:W-:Y:S01]  /*77e0*/  @!P5 STG.E.U8 desc[UR16][R10.64+0x71], R7 ;  /* 0x000071070a00d986 */ /* 0x0005e2000c101110 */
[----:B0-----:R-:W-:-:S03]  /*77f0*/  F2FP.SATFINITE.E4M3.F32.PACK_AB_MERGE_C R19, RZ, R14, RZ ;  /* 0x0000000eff13723e */ /* 0x001fc600048070ff */
[----:B------:R2:W-:Y:S04]  /*7800*/  @!P4 STG.E.U8 desc[UR16][R12.64+0x78], R15 ;  /* 0x0000780f0c00c986 */ /* 0x0005e8000c101110 */
[----:B------:R2:W-:Y:S04]  /*7810*/  @!P1 STG.E.U8 desc[UR16][R12.64+0x79], R19 ;  /* 0x000079130c009986 */ /* 0x0005e8000c101110 */
[----:B------:R2:W-:Y:S04]  /*7820*/  @!P6 STG.E.U8 desc[UR16][R10.64+0x78], R17 ;  /* 0x000078110a00e986 */ /* 0x0005e8000c101110 */
[----:B------:R2:W-:Y:S02]  /*7830*/  @!P0 STG.E.U8 desc[UR16][R10.64+0x79], R23 ;  /* 0x000079170a008986 */ /* 0x0005e4000c101110 */
.L_x_165:
[----:B------:R-:W-:Y:S05]  /*7840*/  BSYNC B0 ;  /* 0x0000000000007941 */ /* 0x000fea0003800000 */
.L_x_35:
[----:B------:R-:W-:Y:S01]  /*7850*/  ULDC UR6, c[0x0][0xc] ;  /* 0x0000030000067ab9 */ /* 0x000fe20000000800 */
[----:B------:R-:W-:Y:S01]  /*7860*/  ULDC UR7, c[0x0][0x10] ;  /* 0x0000040000077ab9 */ /* 0x000fe20000000800 */
[----:B0-2--5:R-:W0:Y:S01]  /*7870*/  LDC R7, c[0x0][0x14] ;  /* 0x00000500ff077b82 */ /* 0x025e220000000800 */
[----:B------:R-:W-:Y:S01]  /*7880*/  UIMAD.WIDE.U32 UR6, UR6, UR7, URZ ;  /* 0x00000007060672a5 */ /* 0x000fe2000f8e003f */
[----:B----4-:R-:W-:Y:S01]  /*7890*/  PRMT R11, RZ, 0x7610, R11 ;  /* 0x00007610ff0b7816 */ /* 0x010fe2000000000b */
[----:B------:R-:W-:-:S04]  /*78a0*/  IMAD.MOV.U32 R10, RZ, RZ, -0x1 ;  /* 0xffffffffff0a7424 */ /* 0x000fc800078e00ff */
[----:B0-----:R-:W-:-:S04]  /*78b0*/  IMAD.WIDE.U32 R2, R7, UR6, R2 ;  /* 0x0000000607027c25 */ /* 0x001fc8000f8e0002 */
[----:B------:R-:W-:Y:S01]  /*78c0*/  IMAD R7, R7, UR7, RZ ;  /* 0x0000000707077c24 */ /* 0x000fe2000f8e02ff */
[----:B------:R-:W-:Y:S02]  /*78d0*/  ULDC.64 UR6, c[0x0][0x650] ;  /* 0x0001940000067ab9 */ /* 0x000fe40000000a00 */
[----:B------:R-:W-:Y:S01]  /*78e0*/  ISETP.GE.U32.AND P0, PT, R2, UR6, PT ;  /* 0x0000000602007c0c */ /* 0x000fe2000bf06070 */
[----:B------:R-:W-:Y:S02]  /*78f0*/  IMAD.IADD R3, R3, 0x1, R7 ;  /* 0x0000000103037824 */ /* 0x000fe400078e0207 */
[----:B------:R-:W-:-:S03]  /*7900*/  IMAD.MOV.U32 R7, RZ, RZ, -0x1 ;  /* 0xffffffffff077424 */ /* 0x000fc600078e00ff */
[----:B------:R-:W-:-:S13]  /*7910*/  ISETP.GE.U32.AND.EX P0, PT, R3, UR7, PT, P0 ;  /* 0x0000000703007c0c */ /* 0x000fda000bf06100 */
[----:B------:R-:W-:Y:S05]  /*7920*/  @P0 BRA `(.L_x_166) ;  /* 0x0000000400600947 */ /* 0x000fea0003800000 */
[----:B------:R-:W0:Y:S01]  /*7930*/  S2R R22, SR_CTAID.X ;  /* 0x0000000000167919 */ /* 0x000e220000002500 */
[----:B------:R-:W2:Y:S01]  /*7940*/  LDC.64 R16, c[0x0][0x628] ;  /* 0x00018a00ff107b82 */ /* 0x000ea20000000a00 */
[----:B------:R-:W-:Y:S01]  /*7950*/  ULDC UR6, c[0x0][0x150] ;  /* 0x0000540000067ab9 */ /* 0x000fe20000000800 */
[----:B------:R-:W-:Y:S01]  /*7960*/  IMAD.MOV.U32 R14, RZ, RZ, R2 ;  /* 0x000000ffff0e7224 */ /* 0x000fe200078e0002 */
[----:B------:R-:W4:Y:S01]  /*7970*/  S2R R24, SR_CTAID.Y ;  /* 0x0000000000187919 */ /* 0x000f220000002600 */
[----:B------:R-:W-:-:S04]  /*7980*/  IMAD.MOV.U32 R15, RZ, RZ, R3 ;  /* 0x000000ffff0f7224 */ /* 0x000fc800078e0003 */
[----:B------:R-:W1:Y:S08]  /*7990*/  LDC R25, c[0x0][0x144] ;  /* 0x00005100ff197b82 */ /* 0x000e700000000800 */
[----:B------:R-:W1:Y:S08]  /*79a0*/  LDC R18, c[0x0][0x630] ;  /* 0x00018c00ff127b82 */ /* 0x000e700000000800 */
[----:B------:R-:W1:Y:S01]  /*79b0*/  LDC.64 R20, c[0x0][0x620] ;  /* 0x00018800ff147b82 */ /* 0x000e620000000a00 */
[----:B--2---:R-:W-:-:S04]  /*79c0*/  ISETP.NE.U32.AND P0, PT, R16, RZ, PT ;  /* 0x000000ff1000720c */ /* 0x004fc80003f05070 */
[----:B------:R-:W-:Y:S02]  /*79d0*/  ISETP.NE.AND.EX P0, PT, R17, RZ, PT, P0 ;  /* 0x000000ff1100720c */ /* 0x000fe40003f05300 */
[----:B0-----:R-:W-:-:S05]  /*79e0*/  I2FP.F32.U32 R7, R22 ;  /* 0x0000001600077245 */ /* 0x001fca0000201000 */
[----:B------:R-:W-:-:S04]  /*79f0*/  FMUL R7, R7, UR6 ;  /* 0x0000000607077c20 */ /* 0x000fc80008400000 */
[----:B------:R0:W2:Y:S02]  /*7a00*/  F2I.U32.TRUNC.NTZ R23, R7 ;  /* 0x0000000700177305 */ /* 0x0000a4000020f000 */
[----:B----4-:R-:W-:Y:S05]  /*7a10*/  @!P0 BRA `(.L_x_167) ;  /* 0x0000000000288947 */ /* 0x010fea0003800000 */
[----:B0-----:R-:W0:Y:S02]  /*7a20*/  LDC R7, c[0x0][0x634] ;  /* 0x00018d00ff077b82 */ /* 0x001e240000000800 */
        /* <DEDUP_REMOVED lines=9> */
.L_x_167:
[-CC-:B-1----:R-:W-:Y:S01]  /*7ac0*/  SHF.R.U64 R19, R14, R18.reuse, R15.reuse ;  /* 0x000000120e137219 */ /* 0x182fe2000000120f */
[----:B------:R-:W1:Y:S01]  /*7ad0*/  LDC.64 R30, c[0x0][0x640] ;  /* 0x00019000ff1e7b82 */ /* 0x000e620000000a00 */
[----:B0-----:R-:W-:Y:S01]  /*7ae0*/  SHF.R.U32.HI R7, RZ, R18, R15 ;  /* 0x00000012ff077219 */ /* 0x001fe2000001160f */
[----:B--2---:R-:W-:Y:S01]  /*7af0*/  IMAD.MOV R23, RZ, RZ, -R23 ;  /* 0x000000ffff177224 */ /* 0x004fe200078e0a17 */
[----:B------:R-:W-:Y:S01]  /*7b00*/  IADD3 R13, P0, RZ, -R19, RZ ;  /* 0x80000013ff0d7210 */ /* 0x000fe20007f1e0ff */
[----:B------:R-:W-:Y:S02]  /*7b10*/  ULDC UR6, c[0x0][0x154] ;  /* 0x0000550000067ab9 */ /* 0x000fe40000000800 */
[----:B------:R-:W-:Y:S02]  /*7b20*/  IMAD R25, R25, R23, R22 ;  /* 0x0000001719197224 */ /* 0x000fe400078e0216 */
[----:B------:R-:W0:Y:S01]  /*7b30*/  LDC R14, c[0x0][0x618] ;  /* 0x00018600ff0e7b82 */ /* 0x000e220000000800 */
[----:B------:R-:W-:-:S02]  /*7b40*/  IMAD.X R7, RZ, RZ, ~R7, P0 ;  /* 0x000000ffff077224 */ /* 0x000fc400000e0e07 */
[----:B------:R-:W-:-:S04]  /*7b50*/  IMAD.WIDE.U32 R10, R13, R20, R2 ;  /* 0x000000140d0a7225 */ /* 0x000fc800078e0002 */
[----:B------:R-:W-:Y:S01]  /*7b60*/  IMAD R12, R7, R20, RZ ;  /* 0x00000014070c7224 */ /* 0x000fe200078e02ff */
[----:B---3--:R-:W2:Y:S03]  /*7b70*/  LDC R26, c[0x0][0x608] ;  /* 0x00018200ff1a7b82 */ /* 0x008ea60000000800 */
[----:B------:R-:W-:Y:S02]  /*7b80*/  IMAD R7, R13, R21, R12 ;  /* 0x000000150d077224 */ /* 0x000fe400078e020c */
[----:B------:R-:W-:Y:S02]  /*7b90*/  IMAD.MOV.U32 R13, RZ, RZ, 0x1 ;  /* 0x00000001ff0d7424 */ /* 0x000fe400078e00ff */
[----:B------:R-:W-:Y:S01]  /*7ba0*/  IMAD.IADD R7, R11, 0x1, R7 ;  /* 0x000000010b077824 */ /* 0x000fe200078e0207 */
[----:B------:R-:W3:Y:S01]  /*7bb0*/  LDC R28, c[0x0][0x658] ;  /* 0x00019600ff1c7b82 */ /* 0x000ee20000000800 */
[----:B------:R-:W-:-:S02]  /*7bc0*/  I2FP.F32.U32 R11, R24 ;  /* 0x00000018000b7245 */ /* 0x000fc40000201000 */
[----:B-1----:R-:W-:-:S03]  /*7bd0*/  ISETP.NE.U32.AND P0, PT, R30, RZ, PT ;  /* 0x000000ff1e00720c */ /* 0x002fc60003f05070 */
[----:B------:R-:W-:Y:S01]  /*7be0*/  FMUL R12, R11, UR6 ;  /* 0x000000060b0c7c20 */ /* 0x000fe20008400000 */
[----:B------:R-:W-:Y:S01]  /*7bf0*/  ISETP.NE.AND.EX P0, PT, R31, RZ, PT, P0 ;  /* 0x000000ff1f00720c */ /* 0x000fe20003f05300 */
[----:B------:R-:W1:Y:S01]  /*7c00*/  LDC R23, c[0x0][0x148] ;  /* 0x00005200ff177b82 */ /* 0x000e620000000800 */
[-CC-:B0-----:R-:W-:Y:S01]  /*7c10*/  SHF.R.U64 R18, R10, R14.reuse, R7.reuse ;  /* 0x0000000e0a127219 */ /* 0x181fe20000001207 */
[----:B------:R0:W4:Y:S01]  /*7c20*/  F2I.U32.TRUNC.NTZ R20, R12 ;  /* 0x0000000c00147305 */ /* 0x000122000020f000 */
[----:B------:R-:W-:Y:S01]  /*7c30*/  SHF.R.U32.HI R7, RZ, R14, R7 ;  /* 0x0000000eff077219 */ /* 0x000fe20000011607 */
[----:B------:R-:W-:-:S04]  /*7c40*/  IMAD.MOV.U32 R11, RZ, RZ, -0x1 ;  /* 0xffffffffff0b7424 */ /* 0x000fc800078e00ff */
[----:B------:R-:W0:Y:S01]  /*7c50*/  LDC R22, c[0x0][0x600] ;  /* 0x00018000ff167b82 */ /* 0x000e220000000800 */
[-CC-:B--2---:R-:W-:Y:S02]  /*7c60*/  SHF.R.U64 R16, R18, R26.reuse, R7.reuse ;  /* 0x0000001a12107219 */ /* 0x184fe40000001207 */
[----:B------:R-:W-:-:S05]  /*7c70*/  SHF.R.U32.HI R7, RZ, R26, R7 ;  /* 0x0000001aff077219 */ /* 0x000fca0000011607 */
[----:B------:R-:W2:Y:S01]  /*7c80*/  LDC R29, c[0x0][0x648] ;  /* 0x00019200ff1d7b82 */ /* 0x000ea20000000800 */
[-C--:B---3--:R-:W-:Y:S02]  /*7c90*/  SHF.L.U32 R10, R11, R28.reuse, RZ ;  /* 0x0000001c0b0a7219 */ /* 0x088fe400000006ff */
[--C-:B------:R-:W-:Y:S02]  /*7ca0*/  SHF.R.U64 R21, R16, R28, R7.reuse ;  /* 0x0000001c10157219 */ /* 0x100fe40000001207 */
[----:B------:R-:W-:Y:S02]  /*7cb0*/  LOP3.LUT R27, RZ, R10, RZ, 0x33, !PT ;  /* 0x0000000aff1b7212 */ /* 0x000fe400078e33ff */
[-C--:B------:R-:W-:Y:S01]  /*7cc0*/  SHF.R.U32.HI R11, RZ, R28.reuse, R7 ;  /* 0x0000001cff0b7219 */ /* 0x080fe20000011607 */
[----:B------:R-:W3:Y:S01]  /*7cd0*/  LDC R32, c[0x0][0x638] ;  /* 0x00018e00ff207b82 */ /* 0x000ee20000000800 */
[----:B------:R-:W-:Y:S01]  /*7ce0*/  SHF.L.U32 R26, R13, R28, RZ ;  /* 0x0000001c0d1a7219 */ /* 0x000fe200000006ff */
[----:B------:R-:W-:-:S06]  /*7cf0*/  IMAD.MOV.U32 R10, RZ, RZ, R21 ;  /* 0x000000ffff0a7224 */ /* 0x000fcc00078e0015 */
[----:B------:R-:W0:Y:S01]  /*7d00*/  LDC R33, c[0x0][0x610] ;  /* 0x00018400ff217b82 */ /* 0x000e220000000800 */
[----:B----4-:R-:W-:Y:S05]  /*7d10*/  @!P0 BRA `(.L_x_168) ;  /* 0x0000000000288947 */ /* 0x010fea0003800000 */
[----:B------:R-:W4:Y:S02]  /*7d20*/  LDC R10, c[0x0][0x64c] ;  /* 0x00019300ff0a7b82 */ /* 0x000f240000000800 */
[----:B----4-:R-:W-:-:S05]  /*7d30*/  IADD3 R7, P0, R21, R10, RZ ;  /* 0x0000000a15077210 */ /* 0x010fca0007f1e0ff */
[----:B------:R-:W-:-:S04]  /*7d40*/  IMAD.X R17, RZ, RZ, R11, P0 ;  /* 0x000000ffff117224 */ /* 0x000fc800000e060b */
[----:B------:R-:W-:-:S04]  /*7d50*/  IMAD.WIDE.U32 R10, R17, R30, RZ ;  /* 0x0000001e110a7225 */ /* 0x000fc800078e00ff */
[----:B0-----:R-:W-:-:S04]  /*7d60*/  IMAD.WIDE.U32 R12, P0, R7, R31, R10 ;  /* 0x0000001f070c7225 */ /* 0x001fc8000780000a */
[----:B------:R-:W-:-:S04]  /*7d70*/  IMAD.WIDE.U32 R10, R7, R30, RZ ;  /* 0x0000001e070a7225 */ /* 0x000fc800078e00ff */
[----:B------:R-:W-:Y:S01]  /*7d80*/  IMAD.X R15, RZ, RZ, RZ, P0 ;  /* 0x000000ffff0f7224 */ /* 0x000fe200000e06ff */
[----:B------:R-:W-:Y:S01]  /*7d90*/  IADD3 RZ, P0, R11, R12, RZ ;  /* 0x0000000c0bff7210 */ /* 0x000fe20007f1e0ff */
[----:B------:R-:W-:-:S04]  /*7da0*/  IMAD.MOV.U32 R14, RZ, RZ, R13 ;  /* 0x000000ffff0e7224 */ /* 0x000fc800078e000d */
[----:B------:R-:W-:-:S08]  /*7db0*/  IMAD.WIDE.U32.X R10, R17, R31, R14, P0 ;  /* 0x0000001f110a7225 */ /* 0x000fd000000e040e */
.L_x_168:
[----:B--2---:R-:W-:Y:S01]  /*7dc0*/  SHF.R.U64 R7, R10, R29, R11 ;  /* 0x0000001d0a077219 */ /* 0x004fe2000000120b */
[----:B0-----:R-:W-:Y:S01]  /*7dd0*/  VIADD R11, R22, 0xffffffff ;  /* 0xffffffff160b7836 */ /* 0x001fe20000000000 */
[----:B------:R-:W-:Y:S01]  /*7de0*/  LOP3.LUT R28, R16, R27, RZ, 0xc0, !PT ;  /* 0x0000001b101c7212 */ /* 0x000fe200078ec0ff */
[----:B------:R-:W-:Y:S02]  /*7df0*/  IMAD.MOV R20, RZ, RZ, -R20 ;  /* 0x000000ffff147224 */ /* 0x000fe400078e0a14 */
[----:B------:R-:W-:Y:S01]  /*7e00*/  IMAD.MOV R10, RZ, RZ, -R7 ;  /* 0x000000ffff0a7224 */ /* 0x000fe200078e0a07 */
[----:B------:R-:W-:Y:S01]  /*7e10*/  LOP3.LUT R18, R18, R11, RZ, 0xc0, !PT ;  /* 0x0000000b12127212 */ /* 0x000fe200078ec0ff */
[----:B------:R-:W-:Y:S02]  /*7e20*/  IMAD R28, R26, R7, R28 ;  /* 0x000000071a1c7224 */ /* 0x000fe400078e021c */
[----:B-1----:R-:W-:Y:S02]  /*7e30*/  @P2 IMAD R25, R23, R20, R24 ;  /* 0x0000001417192224 */ /* 0x002fe400078e0218 */
[----:B---3--:R-:W-:-:S02]  /*7e40*/  IMAD R7, R10, R32, R21 ;  /* 0x000000200a077224 */ /* 0x008fc400078e0215 */
[----:B------:R-:W-:Y:S02]  /*7e50*/  IMAD R28, R28, R33, R25 ;  /* 0x000000211c1c7224 */ /* 0x000fe400078e0219 */
[----:B------:R-:W-:Y:S02]  /*7e60*/  IMAD R7, R7, R22, R18 ;  /* 0x0000001607077224 */ /* 0x000fe400078e0212 */
[----:B------:R-:W-:-:S03]  /*7e70*/  IMAD.MOV.U32 R11, RZ, RZ, 0x1 ;  /* 0x00000001ff0b7424 */ /* 0x000fc600078e00ff */
[----:B------:R-:W-:Y:S02]  /*7e80*/  SEL R10, R7, R28, !P2 ;  /* 0x0000001c070a7207 */ /* 0x000fe40005000000 */
[----:B------:R-:W-:Y:S01]  /*7e90*/  SEL R28, R28, R7, !P2 ;  /* 0x000000071c1c7207 */ /* 0x000fe20005000000 */
[----:B------:R-:W-:-:S07]  /*7ea0*/  IMAD.MOV.U32 R7, RZ, RZ, R19 ;  /* 0x000000ffff077224 */ /* 0x000fce00078e0013 */
.L_x_166:
[----:B------:R-:W-:Y:S01]  /*7eb0*/  UIADD3 UR5, UR9, UR5, URZ ;  /* 0x0000000509057290 */ /* 0x000fe2000fffe03f */
[----:B------:R-:W-:Y:S01]  /*7ec0*/  LOP3.LUT P0, RZ, R11, 0xff, RZ, 0xc0, !PT ;  /* 0x000000ff0bff7812 */ /* 0x000fe2000780c0ff */
[----:B------:R-:W-:Y:S02]  /*7ed0*/  IMAD.MOV.U32 R11, RZ, RZ, R28 ;  /* 0x000000ffff0b7224 */ /* 0x000fe400078e001c */
[----:B------:R-:W-:Y:S02]  /*7ee0*/  USHF.R.U32.HI UR6, URZ, 0x2, UR5 ;  /* 0x000000023f067899 */ /* 0x000fe40008011605 */
[----:B------:R-:W-:Y:S02]  /*7ef0*/  UISETP.GT.U32.AND UP1, UPT, UR5, 0x3, UPT ;  /* 0x000000030500788c */ /* 0x000fe4000bf24070 */
[----:B------:R-:W-:Y:S02]  /*7f00*/  ULOP3.LUT UR6, UR6, 0x1, URZ, 0xc0, !UPT ;  /* 0x0000000106067892 */ /* 0x000fe4000f8ec03f */
[----:B------:R-:W-:-:S02]  /*7f10*/  UISETP.LT.U32.AND UP1, UPT, UR9, 0x4, UP1 ;  /* 0x000000040900788c */ /* 0x000fc40008f21070 */
[----:B------:R-:W-:Y:S02]  /*7f20*/  UISETP.NE.U32.AND UP0, UPT, UR6, 0x1, UPT ;  /* 0x000000010600788c */ /* 0x000fe4000bf05070 */
[----:B------:R-:W-:Y:S02]  /*7f30*/  USEL UR7, URZ, 0x1, !UP1 ;  /* 0x000000013f077887 */ /* 0x000fe4000c800000 */
[----:B------:R-:W-:Y:S02]  /*7f40*/  UISETP.GT.U32.AND UP0, UPT, UR9, 0x3, !UP0 ;  /* 0x000000030900788c */ /* 0x000fe4000c704070 */
[----:B------:R-:W-:Y:S02]  /*7f50*/  ULOP3.LUT UR5, UR5, 0x3, URZ, 0xc0, !UPT ;  /* 0x0000000305057892 */ /* 0x000fe4000f8ec03f */
[----:B------:R-:W-:-:S04]  /*7f60*/  USEL UR6, URZ, 0x1, !UP0 ;  /* 0x000000013f067887 */ /* 0x000fc8000c000000 */
[----:B------:R-:W-:Y:S01]  /*7f70*/  ULOP3.LUT UR4, UR6, UR4, UR7, 0x96, !UPT ;  /* 0x0000000406047292 */ /* 0x000fe2000f8e9607 */
[----:B------:R-:W-:Y:S11]  /*7f80*/  @P0 BRA `(.L_x_169) ;  /* 0xffffff9000900947 */ /* 0x000ff6000383ffff */
[----:B------:R-:W-:Y:S05]  /*7f90*/  EXIT ;  /* 0x000000000000794d */ /* 0x000fea0003800000 */
.L_x_7:
[----:B0-----:R-:W-:Y:S01]  /*7fa0*/  ULDC.64 UR4, c[0x0][0x650] ;  /* 0x0001940000047ab9 */ /* 0x001fe20000000a00 */
        /* <DEDUP_REMOVED lines=25> */
.L_x_171:
[----:B------:R-:W0:Y:S01]  /*8140*/  LDC.64 R28, c[0x0][0x640] ;  /* 0x00019000ff1c7b82 */ /* 0x000e220000000a00 */
[-CC-:B------:R-:W-:Y:S01]  /*8150*/  SHF.R.U64 R21, R16, R6.reuse, R17.reuse ;  /* 0x0000000610157219 */ /* 0x180fe20000001211 */
[----:B------:R-:W-:Y:S01]  /*8160*/  IMAD.MOV.U32 R31, RZ, RZ, 0x1 ;  /* 0x00000001ff1f7424 */ /* 0x000fe200078e00ff */
[----:B------:R-:W-:Y:S02]  /*8170*/  SHF.R.U32.HI R5, RZ, R6, R17 ;  /* 0x00000006ff057219 */ /* 0x000fe40000011611 */
        /* <DEDUP_REMOVED lines=9> */
[----:B0-----:R-:W-:Y:S01]  /*8210*/  ISETP.NE.U32.AND P0, PT, R28, RZ, PT ;  /* 0x000000ff1c00720c */ /* 0x001fe20003f05070 */
[----:B------:R-:W-:-:S03]  /*8220*/  IMAD.MOV.U32 R11, RZ, RZ, -0x1 ;  /* 0xffffffffff0b7424 */ /* 0x000fc600078e00ff */
[----:B------:R-:W-:Y:S02]  /*8230*/  ISETP.NE.AND.EX P0, PT, R29, RZ, PT, P0 ;  /* 0x000000ff1d00720c */ /* 0x000fe40003f05300 */
[----:B------:R-:W0:Y:S01]  /*8240*/  LDC R24, c[0x0][0x600] ;  /* 0x00018000ff187b82 */ /* 0x000e220000000800 */
[-CC-:B-1----:R-:W-:Y:S02]  /*8250*/  SHF.R.U64 R18, R10, R14.reuse, R5.reuse ;  /* 0x0000000e0a127219 */ /* 0x182fe40000001205 */
[----:B------:R-:W-:-:S05]  /*8260*/  SHF.R.U32.HI R5, RZ, R14, R5 ;  /* 0x0000000eff057219 */ /* 0x000fca0000011605 */
        /* <DEDUP_REMOVED lines=21> */
.L_x_172:
[----:B-1----:R-:W-:Y:S01]  /*83c0*/  SHF.R.U64 R6, R10, R25, R11 ;  /* 0x000000190a067219 */ /* 0x002fe2000000120b */
[----:B0-----:R-:W-:Y:S01]  /*83d0*/  VIADD R11, R24, 0xffffffff ;  /* 0xffffffff180b7836 */ /* 0x001fe20000000000 */
[----:B------:R-:W-:Y:S01]  /*83e0*/  SHF.L.U32 R9, R31, R26, RZ ;  /* 0x0000001a1f097219 */ /* 0x000fe200000006ff */
[----:B------:R-:W-:Y:S01]  /*83f0*/  @P2 IMAD R12, R13, R20, R8 ;  /* 0x000000140d0c2224 */ /* 0x000fe200078e0208 */
[----:B------:R-:W-:Y:S01]  /*8400*/  LOP3.LUT R5, R22, R33, RZ, 0xc0, !PT ;  /* 0x0000002116057212 */ /* 0x000fe200078ec0ff */
[----:B------:R-:W-:Y:S01]  /*8410*/  IMAD.MOV R10, RZ, RZ, -R6 ;  /* 0x000000ffff0a7224 */ /* 0x000fe200078e0a06 */
[----:B------:R-:W-:Y:S01]  /*8420*/  LOP3.LUT R18, R18, R11, RZ, 0xc0, !PT ;  /* 0x0000000b12127212 */ /* 0x000fe200078ec0ff */
[----:B------:R-:W-:Y:S02]  /*8430*/  IMAD.MOV.U32 R8, RZ, RZ, 0x1 ;  /* 0x00000001ff087424 */ /* 0x000fe400078e00ff */
[----:B------:R-:W-:Y:S02]  /*8440*/  IMAD R9, R9, R6, R5 ;  /* 0x0000000609097224 */ /* 0x000fe400078e0205 */
[----:B--2---:R-:W-:-:S02]  /*8450*/  IMAD R5, R10, R27, R23 ;  /* 0x0000001b0a057224 */ /* 0x004fc400078e0217 */
[----:B---3--:R-:W-:Y:S02]  /*8460*/  IMAD R6, R9, R30, R12 ;  /* 0x0000001e09067224 */ /* 0x008fe400078e020c */
[----:B------:R-:W-:Y:S01]  /*8470*/  IMAD R9, R5, R24, R18 ;  /* 0x0000001805097224 */ /* 0x000fe200078e0212 */
[----:B------:R-:W-:Y:S01]  /*8480*/  PRMT R5, R8, 0x7610, R5 ;  /* 0x0000761008057816 */ /* 0x000fe20000000005 */
[----:B------:R-:W-:-:S03]  /*8490*/  IMAD.MOV.U32 R15, RZ, RZ, R21 ;  /* 0x000000ffff0f7224 */ /* 0x000fc600078e0015 */
[----:B------:R-:W-:Y:S02]  /*84a0*/  SEL R16, R9, R6, !P2 ;  /* 0x0000000609107207 */ /* 0x000fe40005000000 */
[----:B------:R-:W-:-:S07]  /*84b0*/  SEL R6, R6, R9, !P2 ;  /* 0x0000000906067207 */ /* 0x000fce0005000000 */
.L_x_170:
[----:B------:R-:W-:-:S08]  /*84c0*/  NOP ;  /* 0x0000000000007918 */ /* 0x000fd00000000000 */
[----:B------:R-:W0:-:S00]  /*84d0*/  USETMAXREG.DEALLOC.CTAPOOL 0x28 ;  /* 0x00000028000079c8 */ /* 0x000e0000080e0500 */
[----:B0-----:R-:W-:-:S13]  /*84e0*/  ISETP.NE.AND P0, PT, R7, RZ, PT ;  /* 0x000000ff0700720c */ /* 0x001fda0003f05270 */
[----:B------:R-:W-:Y:S05]  /*84f0*/  @P0 EXIT ;  /* 0x000000000000094d */ /* 0x000fea0003800000 */
[----:B------:R-:W-:Y:S01]  /*8500*/  LOP3.LUT P0, RZ, R5, 0xff, RZ, 0xc0, !PT ;  /* 0x000000ff05ff7812 */ /* 0x000fe2000780c0ff */
[----:B------:R-:W-:Y:S02]  /*8510*/  IMAD.MOV.U32 R14, RZ, RZ, 0x1 ;  /* 0x00000001ff0e7424 */ /* 0x000fe400078e00ff */
[----:B------:R-:W-:-:S10]  /*8520*/  IMAD.MOV.U32 R13, RZ, RZ, RZ ;  /* 0x000000ffff0d7224 */ /* 0x000fd400078e00ff */
[----:B------:R-:W-:Y:S05]  /*8530*/  @!P0 BRA `(.L_x_173) ;  /* 0x0000000c00348947 */ /* 0x000fea0003800000 */
[----:B------:R-:W0:Y:S01]  /*8540*/  LDC R5, c[0x0][0x28c] ;  /* 0x0000a300ff057b82 */ /* 0x000e220000000800 */
[----:B------:R-:W-:Y:S01]  /*8550*/  ULDC UR6, c[0x0][0x658] ;  /* 0x0001960000067ab9 */ /* 0x000fe20000000800 */
[----:B------:R-:W-:Y:S01]  /*8560*/  UMOV UR9, 0xffffffff ;  /* 0xffffffff00097882 */ /* 0x000fe20000000000 */
[----:B------:R-:W-:Y:S01]  /*8570*/  ULDC UR8, c[0x0][0xc] ;  /* 0x0000030000087ab9 */ /* 0x000fe20000000800 */
[----:B------:R-:W-:Y:S01]  /*8580*/  USHF.L.U32 UR11, UR9, UR6, URZ ;  /* 0x00000006090b7299 */ /* 0x000fe2000800063f */
[----:B------:R-:W-:Y:S01]  /*8590*/  BSSY B0, `(.L_x_173) ;  /* 0x00000c7000007945 */ /* 0x000fe20003800000 */
[----:B------:R-:W-:Y:S01]  /*85a0*/  UMOV UR10, 0x1 ;  /* 0x00000001000a7882 */ /* 0x000fe20000000000 */
[----:B------:R-:W-:Y:S01]  /*85b0*/  ULDC UR9, c[0x0][0x10] ;  /* 0x0000040000097ab9 */ /* 0x000fe20000000800 */
[----:B------:R-:W1:Y:S01]  /*85c0*/  S2UR UR4, SR_CgaCtaId ;  /* 0x00000000000479c3 */ /* 0x000e620000008800 */
[----:B------:R-:W-:Y:S01]  /*85d0*/  UIMAD.WIDE.U32 UR8, UR8, UR9, URZ ;  /* 0x00000009080872a5 */ /* 0x000fe2000f8e003f */
[----:B------:R-:W-:Y:S01]  /*85e0*/  IMAD.MOV.U32 R11, RZ, RZ, 0x1 ;  /* 0x00000001ff0b7424 */ /* 0x000fe200078e00ff */
[----:B------:R-:W-:Y:S01]  /*85f0*/  USHF.L.U32 UR6, UR10, UR6, URZ ;  /* 0x000000060a067299 */ /* 0x000fe2000800063f */
[----:B------:R-:W-:Y:S01]  /*8600*/  LOP3.LUT R17, R4, 0x2, RZ, 0xfc, !PT ;  /* 0x0000000204117812 */ /* 0x000fe200078efcff */
[----:B------:R-:W-:Y:S01]  /*8610*/  IMAD.MOV.U32 R14, RZ, RZ, 0x1 ;  /* 0x00000001ff0e7424 */ /* 0x000fe200078e00ff */
[----:B------:R-:W-:Y:S01]  /*8620*/  ULDC UR10, c[0x0][0x14] ;  /* 0x00000500000a7ab9 */ /* 0x000fe20000000800 */
[----:B------:R-:W-:Y:S01]  /*8630*/  IMAD.MOV.U32 R13, RZ, RZ, RZ ;  /* 0x000000ffff0d7224 */ /* 0x000fe200078e00ff */
[----:B------:R-:W-:-:S02]  /*8640*/  UIMAD.WIDE.U32 UR22, UR8, UR10, URZ ;  /* 0x0000000a081672a5 */ /* 0x000fc4000f8e003f */
[----:B------:R-:W-:Y:S01]  /*8650*/  UIMAD UR13, UR9, UR10, URZ ;  /* 0x0000000a090d72a4 */ /* 0x000fe2000f8e023f */
[----:B------:R-:W-:Y:S01]  /*8660*/  ULDC UR5, c[0x0][0x600] ;  /* 0x0001800000057ab9 */ /* 0x000fe20000000800 */
[----:B------:R-:W-:Y:S02]  /*8670*/  ULOP3.LUT UR19, URZ, UR11, URZ, 0x33, !UPT ;  /* 0x0000000b3f137292 */ /* 0x000fe4000f8e333f */
[----:B------:R-:W-:Y:S01]  /*8680*/  UIADD3 UR5, UR5, -0x1, URZ ;  /* 0xffffffff05057890 */ /* 0x000fe2000fffe03f */
[----:B0-----:R-:W-:Y:S01]  /*8690*/  VIADD R5, R5, 0x7f ;  /* 0x0000007f05057836 */ /* 0x001fe20000000000 */
[----:B------:R-:W-:Y:S01]  /*86a0*/  UIADD3 UR13, UR23, UR13, URZ ;  /* 0x0000000d170d7290 */ /* 0x000fe2000fffe03f */
[----:B------:R-:W-:-:S03]  /*86b0*/  ULDC.64 UR24, c[0x0][0x198] ;  /* 0x0000660000187ab9 */ /* 0x000fc60000000a00 */
[----:B------:R-:W-:Y:S01]  /*86c0*/  SHF.R.S32.HI R8, RZ, 0x1f, R5 ;  /* 0x0000001fff087819 */ /* 0x000fe20000011405 */
[----:B-1----:R-:W-:-:S03]  /*86d0*/  USHF.L.U32 UR7, UR4, 0x6, URZ ;  /* 0x0000000604077899 */ /* 0x002fc6000800063f */
[----:B------:R-:W-:Y:S01]  /*86e0*/  LEA.HI R8, R8, R5, RZ, 0x7 ;  /* 0x0000000508087211 */ /* 0x000fe200078f38ff */
[----:B------:R-:W-:Y:S02]  /*86f0*/  USHF.L.U32 UR4, UR4, 0xd, URZ ;  /* 0x0000000d04047899 */ /* 0x000fe4000800063f */
[----:B------:R-:W-:Y:S01]  /*8700*/  ULOP3.LUT UR7, UR7, 0x40, URZ, 0xc0, !UPT ;  /* 0x0000004007077892 */ /* 0x000fe2000f8ec03f */
[----:B------:R-:W-:-:S05]  /*8710*/  SHF.R.S32.HI R12, RZ, 0x7, R8 ;  /* 0x00000007ff0c7819 */ /* 0x000fca0000011408 */
[----:B------:R-:W-:-:S07]  /*8720*/  VIADD R10, R12, 0x1 ;  /* 0x000000010c0a7836 */ /* 0x000fce0000000000 */
.L_x_184:
[----:B------:R-:W-:-:S03]  /*8730*/  UMOV UR8, 0xffffffff ;  /* 0xffffffff00087882 */ /* 0x000fc60000000000 */
[----:B------:R-:W-:Y:S05]  /*8740*/  BRA.DIV UR8, `(.L_x_174) ;  /* 0x0000000e08a07947 */ /* 0x000fea000b800000 */
[----:B------:R-:W-:-:S13]  /*8750*/  ELECT P0, URZ, PT ;  /* 0x00000000003f782f */ /* 0x000fda0003800000 */
.L_x_195:
[----:B------:R-:W0:Y:S01]  /*8760*/  LDC R5, c[0x0][0x28c] ;  /* 0x0000a300ff057b82 */ /* 0x000e220000000800 */
[----:B------:R-:W-:Y:S01]  /*8770*/  BSSY B1, `(.L_x_175) ;  /* 0x0000037000017945 */ /* 0x000fe20003800000 */
[----:B0-----:R-:W-:-:S13]  /*8780*/  ISETP.LT.OR P0, PT, R5, 0x1, !P0 ;  /* 0x000000010500780c */ /* 0x001fda0004701670 */
[----:B------:R-:W-:Y:S05]  /*8790*/  @P0 BRA `(.L_x_176) ;  /* 0x0000000000d00947 */ /* 0x000fea0003800000 */
[----:B------:R-:W-:Y:S01]  /*87a0*/  IMAD.SHL.U32 R18, R6, 0x80, RZ ;  /* 0x0000008006127824 */ /* 0x000fe200078e00ff */
[----:B------:R-:W-:Y:S01]  /*87b0*/  LEA R16, R16, UR7, 0x7 ;  /* 0x0000000710107c11 */ /* 0x000fe2000f8e38ff */
[----:B------:R-:W-:Y:S02]  /*87c0*/  IMAD.MOV.U32 R21, RZ, RZ, RZ ;  /* 0x000000ffff157224 */ /* 0x000fe400078e00ff */
[----:B------:R-:W-:Y:S02]  /*87d0*/  IMAD.MOV.U32 R5, RZ, RZ, R10 ;  /* 0x000000ffff057224 */ /* 0x000fe400078e000a */
[----:B------:R-:W-:Y:S02]  /*87e0*/  IMAD.MOV.U32 R6, RZ, RZ, R14 ;  /* 0x000000ffff067224 */ /* 0x000fe400078e000e */
[----:B------:R-:W-:-:S07]  /*87f0*/  IMAD.MOV.U32 R7, RZ, RZ, R13 ;  /* 0x000000ffff077224 */ /* 0x000fce00078e000d */
.L_x_179:
[----:B------:R-:W0:Y:S01]  /*8800*/  S2R R9, SR_CgaCtaId ;  /* 0x0000000000097919 */ /* 0x000e220000008800 */
[----:B------:R-:W-:Y:S02]  /*8810*/  MOV R8, 0x400 ;  /* 0x0000040000087802 */ /* 0x000fe40000000f00 */
[----:B------:R-:W-:Y:S02]  /*8820*/  LOP3.LUT P1, RZ, R0, 0x7f, RZ, 0xc0, !PT ;  /* 0x0000007f00ff7812 */ /* 0x000fe4000782c0ff */
[----:B0-----:R-:W-:Y:S02]  /*8830*/  LEA R20, R9, R8, 0x18 ;  /* 0x0000000809147211 */ /* 0x001fe400078ec0ff */
[----:B------:R-:W-:-:S09]  /*8840*/  SHF.L.U32 R8, R6, 0x1f, RZ ;  /* 0x0000001f06087819 */ /* 0x000fd200000006ff */
[----:B------:R-:W0:Y:S01]  /*8850*/  @!P1 LDC R9, c[0x0][0x500] ;  /* 0x00014000ff099b82 */ /* 0x000e220000000800 */
[----:B------:R-:W-:-:S04]  /*8860*/  IMAD R19, R7, 0x8, R20 ;  /* 0x0000000807137824 */ /* 0x000fc800078e0214 */
[----:B------:R-:W1:Y:S02]  /*8870*/  SYNCS.PHASECHK.TRANS64.TRYWAIT P0, [R19+URZ+0x20], R8 ;  /* 0x00002008130075a7 */ /* 0x000e64000800017f */
[----:B-1----:R-:W-:Y:S05]  /*8880*/  @!P0 BRA `(.L_x_177) ;  /* 0x0000000c00708947 */ /* 0x002fea0003800000 */
.L_x_196:
[----:B-1----:R-:W-:Y:S01]  /*8890*/  PRMT R8, R17, 0x9910, RZ ;  /* 0x0000991011087816 */ /* 0x002fe200000000ff */
[----:B0-----:R0:W-:Y:S03]  /*88a0*/  @!P1 SYNCS.ARRIVE.TRANS64 RZ, [R19+URZ], R9 ;  /* 0x0000000913ff99a7 */ /* 0x0011e6000800003f */
[----:B------:R-:W-:-:S13]  /*88b0*/  ISETP.NE.AND P0, PT, R8, 0x2, PT ;  /* 0x000000020800780c */ /* 0x000fda0003f05270 */
[----:B0-----:R-:W-:Y:S05]  /*88c0*/  @P0 BRA `(.L_x_178) ;  /* 0x0000000000040947 */ /* 0x001fea0003800000 */
[----:B------:R-:W-:Y:S01]  /*88d0*/  BPT.TRAP 0x1 ;  /* 0x000000040000795c */ /* 0x000fe20000300000 */
.L_x_178:
[----:B------:R-:W-:Y:S01]  /*88e0*/  R2UR UR8, R7 ;  /* 0x00000000070872ca */ /* 0x000fe200000e0000 */
[----:B------:R-:W-:Y:S01]  /*88f0*/  VIADD R5, R5, 0xffffffff ;  /* 0xffffffff05057836 */ /* 0x000fe20000000000 */
[----:B------:R-:W-:Y:S01]  /*8900*/  R2UR UR18, R20 ;  /* 0x00000000141272ca */ /* 0x000fe200000e0000 */
[----:B------:R-:W-:Y:S01]  /*8910*/  UIADD3 UR14, UP0, UR24, 0xf0, URZ ;  /* 0x000000f0180e7890 */ /* 0x000fe2000ff1e03f */
[----:B------:R-:W-:Y:S01]  /*8920*/  R2UR UR20, R18 ;  /* 0x00000000121472ca */ /* 0x000fe200000e0000 */
[----:B------:R-:W-:Y:S01]  /*8930*/  UIADD3 UR26, UP1, UR24, 0x1f0, URZ ;  /* 0x000001f0181a7890 */ /* 0x000fe2000ff3e03f */
[----:B------:R-:W-:Y:S01]  /*8940*/  R2UR UR9, R19 ;  /* 0x00000000130972ca */ /* 0x000fe200000e0000 */
[----:B------:R-:W-:Y:S01]  /*8950*/  UIADD3.X UR15, URZ, UR25, URZ, UP0, !UPT ;  /* 0x000000193f0f7290 */ /* 0x000fe200087fe43f */
[----:B------:R-:W-:Y:S01]  /*8960*/  R2UR UR10, R21 ;  /* 0x00000000150a72ca */ /* 0x000fe200000e0000 */
[----:B------:R-:W-:Y:S01]  /*8970*/  VIADD R7, R7, 0x1 ;  /* 0x0000000107077836 */ /* 0x000fe20000000000 */
[----:B------:R-:W-:Y:S01]  /*8980*/  R2UR UR12, R15 ;  /* 0x000000000f0c72ca */ /* 0x000fe200000e0000 */
[----:B------:R-:W-:Y:S01]  /*8990*/  UIADD3.X UR27, URZ, UR25, URZ, UP1, !UPT ;  /* 0x000000193f1b7290 */ /* 0x000fe20008ffe43f */
[----:B------:R-:W-:Y:S01]  /*89a0*/  R2UR UR21, R16 ;  /* 0x00000000101572ca */ /* 0x000fe200000e0000 */
[----:B------:R-:W-:Y:S01]  /*89b0*/  USHF.L.U32 UR8, UR8, 0xe, URZ ;  /* 0x0000000e08087899 */ /* 0x000fe2000800063f */
[----:B------:R-:W-:Y:S01]  /*89c0*/  ISETP.GT.AND P1, PT, R5, 0x1, PT ;  /* 0x000000010500780c */ /* 0x000fe20003f24270 */
[----:B------:R-:W-:Y:S01]  /*89d0*/  UMOV UR16, 0x0 ;  /* 0x0000000000107882 */ /* 0x000fe20000000000 */
[----:B------:R-:W-:Y:S01]  /*89e0*/  UMOV UR17, 0x10000000 ;  /* 0x1000000000117882 */ /* 0x000fe20000000000 */
[----:B------:R-:W-:Y:S01]  /*89f0*/  ULOP3.LUT UR11, UR8, 0x2000, UR4, 0xf8, !UPT ;  /* 0x00002000080b7892 */ /* 0x000fe2000f8ef804 */
[----:B------:R-:W-:Y:S01]  /*8a00*/  ISETP.NE.AND P0, PT, R7, 0x4, PT ;  /* 0x000000040700780c */ /* 0x000fe20003f05270 */
[----:B------:R-:W-:Y:S01]  /*8a10*/  UIADD3 UR8, UR18, 0x100, UR8 ;  /* 0x0000010012087890 */ /* 0x000fe2000fffe008 */
[----:B------:R-:W-:Y:S01]  /*8a20*/  VIADD R21, R21, 0x80 ;  /* 0x0000008015157836 */ /* 0x000fe20000000000 */
[----:B------:R-:W-:Y:S01]  /*8a30*/  UIADD3 UR18, UR18, 0x10100, UR11 ;  /* 0x0001010012127890 */ /* 0x000fe2000fffe00b */
[----:B------:R-:W-:Y:S01]  /*8a40*/  SEL R9, RZ, 0x1, P0 ;  /* 0x00000001ff097807 */ /* 0x000fe20000000000 */
[----:B------:R-:W-:Y:S01]  /*8a50*/  UMOV UR28, 0x30000 ;  /* 0x00030000001c7882 */ /* 0x000fe20000000000 */
[----:B------:R-:W-:Y:S01]  /*8a60*/  UMOV UR11, UR20 ;  /* 0x00000014000b7c82 */ /* 0x000fe20008000000 */
[----:B------:R-:W-:-:S02]  /*8a70*/  SEL R7, R7, RZ, P0 ;  /* 0x000000ff07077207 */ /* 0x000fc40000000000 */
[----:B------:R-:W-:Y:S01]  /*8a80*/  LOP3.LUT R6, R6, R9, RZ, 0x3c, !PT ;  /* 0x0000000906067212 */ /* 0x000fe200078e3cff */
[----:B------:R0:W-:Y:S02]  /*8a90*/  UTMALDG.3D [UR8], [UR14], desc[UR16] ;  /* 0x000010080e0075b4 */ /* 0x0001e40008011000 */
[----:B0-----:R-:W-:Y:S01]  /*8aa0*/  UMOV UR8, UR18 ;  /* 0x0000001200087c82 */ /* 0x001fe20008000000 */
[----:B------:R-:W-:Y:S02]  /*8ab0*/  UMOV UR11, UR21 ;  /* 0x00000015000b7c82 */ /* 0x000fe40008000000 */
[----:B------:R0:W-:Y:S02]  /*8ac0*/  UTMALDG.3D.MULTICAST [UR8], [UR26], UR28, desc[UR16] ;  /* 0x000010081a0073b4 */ /* 0x0001e4000801181c */
[----:B0-----:R-:W-:Y:S05]  /*8ad0*/  @P1 BRA `(.L_x_179) ;  /* 0xfffffffc00481947 */ /* 0x001fea000383ffff */
.L_x_176:
[----:B------:R-:W-:Y:S05]  /*8ae0*/  BSYNC B1 ;  /* 0x0000000000017941 */ /* 0x000fea0003800000 */
.L_x_175:
[----:B------:R-:W-:Y:S01]  /*8af0*/  LOP3.LUT P1, RZ, R11, 0xff, RZ, 0xc0, !PT ;  /* 0x000000ff0bff7812 */ /* 0x000fe2000782c0ff */
[----:B------:R-:W-:Y:S01]  /*8b00*/  IMAD.IADD R13, R12, 0x1, R13 ;  /* 0x000000010c0d7824 */ /* 0x000fe200078e020d */
[----:B------:R-:W-:Y:S01]  /*8b10*/  IADD3 R2, P3, R2, UR22, RZ ;  /* 0x0000001602027c10 */ /* 0x000fe2000ff7e0ff */
[----:B------:R-:W-:Y:S01]  /*8b20*/  ULDC.64 UR8, c[0x0][0x650] ;  /* 0x0001940000087ab9 */ /* 0x000fe20000000a00 */
[----:B------:R-:W-:Y:S01]  /*8b30*/  BSSY B1, `(.L_x_180) ;  /* 0x000006a000017945 */ /* 0x000fe20003800000 */
[----:B------:R-:W-:Y:S01]  /*8b40*/  IMAD.MOV.U32 R16, RZ, RZ, -0x1 ;  /* 0xffffffffff107424 */ /* 0x000fe200078e00ff */
[----:B------:R-:W-:Y:S01]  /*8b50*/  SHF.R.U32.HI R5, RZ, 0x2, R13 ;  /* 0x00000002ff057819 */ /* 0x000fe2000001160d */
[----:B------:R-:W-:Y:S01]  /*8b60*/  IMAD.MOV.U32 R15, RZ, RZ, -0x1 ;  /* 0xffffffffff0f7424 */ /* 0x000fe200078e00ff */
[----:B------:R-:W-:Y:S02]  /*8b70*/  ISETP.GT.U32.AND P0, PT, R13, 0x3, PT ;  /* 0x000000030d00780c */ /* 0x000fe40003f04070 */
[----:B------:R-:W-:-:S02]  /*8b80*/  LOP3.LUT R5, R5, 0x1, RZ, 0xc0, !PT ;  /* 0x0000000105057812 */ /* 0x000fc400078ec0ff */
[----:B------:R-:W-:Y:S01]  /*8b90*/  ISETP.LT.U32.AND P0, PT, R12, 0x4, P0 ;  /* 0x000000040c00780c */ /* 0x000fe20000701070 */
[----:B------:R-:W0:Y:S01]  /*8ba0*/  @P1 S2R R7, SR_CgaCtaId ;  /* 0x0000000000071919 */ /* 0x000e220000008800 */
[----:B------:R-:W-:Y:S02]  /*8bb0*/  @P1 MOV R6, 0x400 ;  /* 0x0000040000061802 */ /* 0x000fe40000000f00 */
[----:B------:R-:W-:Y:S02]  /*8bc0*/  IADD3.X R3, R3, UR13, RZ, P3, !PT ;  /* 0x0000000d03037c10 */ /* 0x000fe40009ffe4ff */
[----:B------:R-:W-:Y:S02]  /*8bd0*/  ISETP.GE.U32.AND P3, PT, R2, UR8, PT ;  /* 0x0000000802007c0c */ /* 0x000fe4000bf66070 */
[----:B------:R-:W-:Y:S02]  /*8be0*/  LOP3.LUT R13, R13, 0x3, RZ, 0xc0, !PT ;  /* 0x000000030d0d7812 */ /* 0x000fe400078ec0ff */
[----:B------:R-:W-:-:S02]  /*8bf0*/  PRMT R11, RZ, 0x7610, R11 ;  /* 0x00007610ff0b7816 */ /* 0x000fc4000000000b */
[----:B0-----:R-:W-:-:S04]  /*8c00*/  @P1 LEA R6, R7, R6, 0x18 ;  /* 0x0000000607061211 */ /* 0x001fc800078ec0ff */
[----:B------:R0:W-:Y:S01]  /*8c10*/  @P1 SYNCS.ARRIVE.TRANS64.A1T0 RZ, [R6+URZ+0x58], RZ ;  /* 0x000058ff06ff19a7 */ /* 0x0001e2000810003f */
[----:B------:R-:W-:Y:S02]  /*8c20*/  ISETP.NE.U32.AND P1, PT, R5, 0x1, PT ;  /* 0x000000010500780c */ /* 0x000fe40003f25070 */
[----:B------:R-:W-:Y:S02]  /*8c30*/  SEL R5, RZ, 0x1, !P0 ;  /* 0x00000001ff057807 */ /* 0x000fe40004000000 */
[----:B------:R-:W-:Y:S02]  /*8c40*/  ISETP.GE.U32.AND.EX P0, PT, R3, UR9, PT, P3 ;  /* 0x0000000903007c0c */ /* 0x000fe4000bf06130 */
[----:B------:R-:W-:-:S04]  /*8c50*/  ISETP.GT.U32.AND P1, PT, R12, 0x3, !P1 ;  /* 0x000000030c00780c */ /* 0x000fc80004f24070 */
[----:B0-----:R-:W-:-:S04]  /*8c60*/  SEL R6, RZ, 0x1, !P1 ;  /* 0x00000001ff067807 */ /* 0x001fc80004800000 */
[--C-:B------:R-:W-:Y:S01]  /*8c70*/  LOP3.LUT R14, R6, R14, R5.reuse, 0x96, !PT ;  /* 0x0000000e060e7212 */ /* 0x100fe200078e9605 */
[----:B------:R-:W-:Y:S01]  /*8c80*/  IMAD.MOV.U32 R6, RZ, RZ, -0x1 ;  /* 0xffffffffff067424 */ /* 0x000fe200078e00ff */
[----:B------:R-:W-:Y:S01]  /*8c90*/  PRMT R5, RZ, 0x7610, R5 ;  /* 0x00007610ff057816 */ /* 0x000fe20000000005 */
[----:B------:R-:W-:Y:S06]  /*8ca0*/  @P0 BRA `(.L_x_181) ;  /* 0x0000000400480947 */ /* 0x000fec0003800000 */
[----:B------:R-:W0:Y:S01]  /*8cb0*/  S2R R16, SR_CTAID.X ;  /* 0x0000000000107919 */ /* 0x000e220000002500 */
[----:B------:R-:W-:Y:S01]  /*8cc0*/  ULDC.64 UR8, c[0x0][0x628] ;  /* 0x00018a0000087ab9 */ /* 0x000fe20000000a00 */
[----:B------:R-:W1:Y:S01]  /*8cd0*/  LDC R19, c[0x0][0x144] ;  /* 0x00005100ff137b82 */ /* 0x000e620000000800 */
[----:B------:R-:W-:Y:S01]  /*8ce0*/  ISETP.NE.U32.AND P0, PT, RZ, UR8, PT ;  /* 0x00000008ff007c0c */ /* 0x000fe2000bf05070 */
[----:B------:R-:W2:Y:S01]  /*8cf0*/  S2R R5, SR_CTAID.Y ;  /* 0x0000000000057919 */ /* 0x000ea20000002600 */
[----:B------:R-:W-:Y:S01]  /*8d00*/  ULDC UR10, c[0x0][0x150] ;  /* 0x00005400000a7ab9 */ /* 0x000fe20000000800 */
[----:B------:R-:W-:Y:S01]  /*8d10*/  ULDC UR11, c[0x0][0x630] ;  /* 0x00018c00000b7ab9 */ /* 0x000fe20000000800 */
[----:B------:R-:W-:Y:S01]  /*8d20*/  ISETP.NE.AND.EX P0, PT, RZ, UR9, PT, P0 ;  /* 0x00000009ff007c0c */ /* 0x000fe2000bf05300 */
[----:B------:R-:W-:Y:S01]  /*8d30*/  IMAD.MOV.U32 R6, RZ, RZ, R2 ;  /* 0x000000ffff067224 */ /* 0x000fe200078e0002 */
[----:B0-----:R-:W-:-:S05]  /*8d40*/  I2FP.F32.U32 R7, R16 ;  /* 0x0000001000077245 */ /* 0x001fca0000201000 */
[----:B------:R-:W-:Y:S01]  /*8d50*/  FMUL R18, R7, UR10 ;  /* 0x0000000a07127c20 */ /* 0x000fe20008400000 */
[----:B------:R-:W-:-:S05]  /*8d60*/  IMAD.MOV.U32 R7, RZ, RZ, R3 ;  /* 0x000000ffff077224 */ /* 0x000fca00078e0003 */
[----:B--2---:R-:W-:Y:S05]  /*8d70*/  @!P0 BRA `(.L_x_182) ;  /* 0x0000000000288947 */ /* 0x004fea0003800000 */
[----:B------:R-:W-:Y:S02]  /*8d80*/  ULDC UR10, c[0x0][0x634] ;  /* 0x00018d00000a7ab9 */ /* 0x000fe40000000800 */
[----:B------:R-:W-:-:S05]  /*8d90*/  IADD3 R7, P0, R2, UR10, RZ ;  /* 0x0000000a02077c10 */ /* 0x000fca000ff1e0ff */
[----:B------:R-:W-:-:S04]  /*8da0*/  IMAD.X R15, RZ, RZ, R3, P0 ;  /* 0x000000ffff0f7224 */ /* 0x000fc800000e0603 */
[----:B------:R-:W-:-:S04]  /*8db0*/  IMAD.WIDE.U32 R8, R15, UR8, RZ ;  /* 0x000000080f087c25 */ /* 0x000fc8000f8e00ff */
[----:B------:R-:W-:-:S04]  /*8dc0*/  IMAD.WIDE.U32 R8, P0, R7, UR9, R8 ;  /* 0x0000000907087c25 */ /* 0x000fc8000f800008 */
[----:B------:R-:W-:-:S04]  /*8dd0*/  IMAD.WIDE.U32 R6, R7, UR8, RZ ;  /* 0x0000000807067c25 */ /* 0x000fc8000f8e00ff */
[----:B------:R-:W-:Y:S01]  /*8de0*/  IMAD.MOV.U32 R6, RZ, RZ, R9 ;  /* 0x000000ffff067224 */ /* 0x000fe200078e0009 */
[----:B------:R-:W-:Y:S01]  /*8df0*/  IADD3 RZ, P1, R7, R8, RZ ;  /* 0x0000000807ff7210 */ /* 0x000fe20007f3e0ff */
[----:B------:R-:W-:-:S04]  /*8e00*/  IMAD.X R7, RZ, RZ, RZ, P0 ;  /* 0x000000ffff077224 */ /* 0x000fc800000e06ff */
[----:B------:R-:W-:-:S08]  /*8e10*/  IMAD.WIDE.U32.X R6, R15, UR9, R6, P1 ;  /* 0x000000090f067c25 */ /* 0x000fd000088e0406 */
.L_x_182:
[--C-:B------:R-:W-:Y:S01]  /*8e20*/  SHF.R.U64 R15, R6, UR11, R7.reuse ;  /* 0x0000000b060f7c19 */ /* 0x100fe20008001207 */
[----:B------:R-:W0:Y:S01]  /*8e30*/  F2I.U32.TRUNC.NTZ R18, R18 ;  /* 0x0000001200127305 */ /* 0x000e22000020f000 */
[----:B------:R-:W-:Y:S01]  /*8e40*/  SHF.R.U32.HI R6, RZ, UR11, R7 ;  /* 0x0000000bff067c19 */ /* 0x000fe20008011607 */
[----:B------:R-:W-:Y:S01]  /*8e50*/  ULDC.64 UR8, c[0x0][0x620] ;  /* 0x0001880000087ab9 */ /* 0x000fe20000000a00 */
[----:B------:R-:W-:Y:S01]  /*8e60*/  IADD3 R9, P0, RZ, -R15, RZ ;  /* 0x8000000fff097210 */ /* 0x000fe20007f1e0ff */
[----:B------:R-:W-:Y:S01]  /*8e70*/  ULDC.64 UR10, c[0x0][0x640] ;  /* 0x00019000000a7ab9 */ /* 0x000fe20000000a00 */
[----:B------:R-:W2:Y:S03]  /*8e80*/  LDC R20, c[0x0][0x148] ;  /* 0x00005200ff147b82 */ /* 0x000ea60000000800 */
[----:B------:R-:W-:Y:S01]  /*8e90*/  IMAD.X R6, RZ, RZ, ~R6, P0 ;  /* 0x000000ffff067224 */ /* 0x000fe200000e0e06 */
[----:B------:R-:W-:-:S03]  /*8ea0*/  ISETP.NE.U32.AND P0, PT, RZ, UR10, PT ;  /* 0x0000000aff007c0c */ /* 0x000fc6000bf05070 */
[----:B------:R-:W-:Y:S01]  /*8eb0*/  IMAD R8, R6, UR8, RZ ;  /* 0x0000000806087c24 */ /* 0x000fe2000f8e02ff */
[----:B------:R-:W-:Y:S01]  /*8ec0*/  ISETP.NE.AND.EX P0, PT, RZ, UR11, PT, P0 ;  /* 0x0000000bff007c0c */ /* 0x000fe2000bf05300 */
[----:B------:R-:W-:Y:S01]  /*8ed0*/  IMAD.WIDE.U32 R6, R9, UR8, R2 ;  /* 0x0000000809067c25 */ /* 0x000fe2000f8e0002 */
[----:B------:R-:W-:-:S03]  /*8ee0*/  ULDC UR8, c[0x0][0x618] ;  /* 0x0001860000087ab9 */ /* 0x000fc60000000800 */
[----:B------:R-:W-:Y:S01]  /*8ef0*/  IMAD R9, R9, UR9, R8 ;  /* 0x0000000909097c24 */ /* 0x000fe2000f8e0208 */
[----:B------:R-:W-:Y:S01]  /*8f00*/  ULDC UR9, c[0x0][0x154] ;  /* 0x0000550000097ab9 */ /* 0x000fe20000000800 */
[----:B0-----:R-:W-:Y:S02]  /*8f10*/  IMAD.MOV R8, RZ, RZ, -R18 ;  /* 0x000000ffff087224 */ /* 0x001fe400078e0a12 */
[----:B------:R-:W-:Y:S02]  /*8f20*/  IMAD.IADD R7, R7, 0x1, R9 ;  /* 0x0000000107077824 */ /* 0x000fe400078e0209 */
[----:B-1----:R-:W-:Y:S01]  /*8f30*/  IMAD R16, R19, R8, R16 ;  /* 0x0000000813107224 */ /* 0x002fe200078e0210 */
[----:B------:R-:W-:Y:S02]  /*8f40*/  I2FP.F32.U32 R8, R5 ;  /* 0x0000000500087245 */ /* 0x000fe40000201000 */
[--C-:B------:R-:W-:Y:S02]  /*8f50*/  SHF.R.U64 R18, R6, UR8, R7.reuse ;  /* 0x0000000806127c19 */ /* 0x100fe40008001207 */
[----:B------:R-:W-:Y:S01]  /*8f60*/  SHF.R.U32.HI R7, RZ, UR8, R7 ;  /* 0x00000008ff077c19 */ /* 0x000fe20008011607 */
[----:B------:R-:W-:Y:S01]  /*8f70*/  FMUL R8, R8, UR9 ;  /* 0x0000000908087c20 */ /* 0x000fe20008400000 */
[----:B------:R-:W-:-:S02]  /*8f80*/  ULDC UR8, c[0x0][0x608] ;  /* 0x0001820000087ab9 */ /* 0x000fc40000000800 */
[--C-:B------:R-:W-:Y:S01]  /*8f90*/  SHF.R.U64 R22, R18, UR8, R7.reuse ;  /* 0x0000000812167c19 */ /* 0x100fe20008001207 */
[----:B------:R0:W1:Y:S01]  /*8fa0*/  F2I.U32.TRUNC.NTZ R23, R8 ;  /* 0x0000000800177305 */ /* 0x000062000020f000 */
[----:B------:R-:W-:Y:S01]  /*8fb0*/  SHF.R.U32.HI R7, RZ, UR8, R7 ;  /* 0x00000008ff077c19 */ /* 0x000fe20008011607 */
[----:B------:R-:W-:-:S03]  /*8fc0*/  ULDC UR8, c[0x0][0x658] ;  /* 0x0001960000087ab9 */ /* 0x000fc60000000800 */
[--C-:B------:R-:W-:Y:S02]  /*8fd0*/  SHF.R.U64 R19, R22, UR8, R7.reuse ;  /* 0x0000000816137c19 */ /* 0x100fe40008001207 */
[----:B------:R-:W-:-:S03]  /*8fe0*/  SHF.R.U32.HI R21, RZ, UR8, R7 ;  /* 0x00000008ff157c19 */ /* 0x000fc60008011607 */
[----:B------:R-:W-:Y:S02]  /*8ff0*/  IMAD.MOV.U32 R6, RZ, RZ, R19 ;  /* 0x000000ffff067224 */ /* 0x000fe400078e0013 */
[----:B------:R-:W-:Y:S01]  /*9000*/  IMAD.MOV.U32 R7, RZ, RZ, R21 ;  /* 0x000000ffff077224 */ /* 0x000fe200078e0015 */
[----:B0-----:R-:W-:Y:S06]  /*9010*/  @!P0 BRA `(.L_x_183) ;  /* 0x0000000000288947 */ /* 0x001fec0003800000 */
        /* <DEDUP_REMOVED lines=10> */
.L_x_183:
[----:B------:R-:W-:Y:S01]  /*90c0*/  ULDC UR8, c[0x0][0x648] ;  /* 0x0001920000087ab9 */ /* 0x000fe20000000800 */
[----:B-1----:R-:W-:Y:S01]  /*90d0*/  IMAD.MOV R23, RZ, RZ, -R23 ;  /* 0x000000ffff177224 */ /* 0x002fe200078e0a17 */
[----:B------:R-:W-:Y:S01]  /*90e0*/  SHF.R.U64 R7, R6, UR8, R7 ;  /* 0x0000000806077c19 */ /* 0x000fe20008001207 */
[----:B------:R-:W-:Y:S01]  /*90f0*/  ULDC UR8, c[0x0][0x638] ;  /* 0x00018e0000087ab9 */ /* 0x000fe20000000800 */
[----:B------:R-:W-:Y:S01]  /*9100*/  LOP3.LUT R6, R22, UR19, RZ, 0xc0, !PT ;  /* 0x0000001316067c12 */ /* 0x000fe2000f8ec0ff */
[----:B--2---:R-:W-:Y:S01]  /*9110*/  @P2 IMAD R16, R20, R23, R5 ;  /* 0x0000001714102224 */ /* 0x004fe200078e0205 */
[----:B------:R-:W-:Y:S01]  /*9120*/  LOP3.LUT R18, R18, UR5, RZ, 0xc0, !PT ;  /* 0x0000000512127c12 */ /* 0x000fe2000f8ec0ff */
[----:B------:R-:W-:Y:S01]  /*9130*/  IMAD.MOV R8, RZ, RZ, -R7 ;  /* 0x000000ffff087224 */ /* 0x000fe200078e0a07 */
[----:B------:R-:W-:Y:S01]  /*9140*/  ULDC UR9, c[0x0][0x610] ;  /* 0x0001840000097ab9 */ /* 0x000fe20000000800 */
[----:B------:R-:W-:Y:S02]  /*9150*/  IMAD R7, R7, UR6, R6 ;  /* 0x0000000607077c24 */ /* 0x000fe4000f8e0206 */
[----:B------:R-:W-:Y:S01]  /*9160*/  IMAD R19, R8, UR8, R19 ;  /* 0x0000000808137c24 */ /* 0x000fe2000f8e0213 */
[----:B------:R-:W-:Y:S01]  /*9170*/  ULDC UR8, c[0x0][0x600] ;  /* 0x0001800000087ab9 */ /* 0x000fe20000000800 */
[----:B------:R-:W-:-:S02]  /*9180*/  IMAD R6, R7, UR9, R16 ;  /* 0x0000000907067c24 */ /* 0x000fc4000f8e0210 */
[----:B------:R-:W-:Y:S02]  /*9190*/  IMAD R19, R19, UR8, R18 ;  /* 0x0000000813137c24 */ /* 0x000fe4000f8e0212 */
[----:B------:R-:W-:-:S03]  /*91a0*/  IMAD.MOV.U32 R5, RZ, RZ, 0x1 ;  /* 0x00000001ff057424 */ /* 0x000fc600078e00ff */
[----:B------:R-:W-:Y:S02]  /*91b0*/  SEL R16, R19, R6, !P2 ;  /* 0x0000000613107207 */ /* 0x000fe40005000000 */
[----:B------:R-:W-:-:S07]  /*91c0*/  SEL R6, R6, R19, !P2 ;  /* 0x0000001306067207 */ /* 0x000fce0005000000 */
.L_x_181:
[----:B------:R-:W-:Y:S05]  /*91d0*/  BSYNC B1 ;  /* 0x0000000000017941 */ /* 0x000fea0003800000 */
.L_x_180:
[----:B------:R-:W-:-:S13]  /*91e0*/  LOP3.LUT P0, RZ, R5, 0xff, RZ, 0xc0, !PT ;  /* 0x000000ff05ff7812 */ /* 0x000fda000780c0ff */
[----:B------:R-:W-:Y:S05]  /*91f0*/  @P0 BRA `(.L_x_184) ;  /* 0xfffffff4004c0947 */ /* 0x000fea000383ffff */
[----:B------:R-:W-:Y:S05]  /*9200*/  BSYNC B0 ;  /* 0x0000000000007941 */ /* 0x000fea0003800000 */
.L_x_173:
[----:B------:R-:W-:-:S03]  /*9210*/  UMOV UR8, 0xffffffff ;  /* 0xffffffff00087882 */ /* 0x000fc60000000000 */
[----:B------:R-:W-:Y:S05]  /*9220*/  BRA.DIV UR8, `(.L_x_185) ;  /* 0x00000006081c7947 */ /* 0x000fea000b800000 */
[----:B------:R-:W-:-:S13]  /*9230*/  ELECT P0, URZ, PT ;  /* 0x00000000003f782f */ /* 0x000fda0003800000 */
.L_x_199:
[----:B------:R-:W-:Y:S04]  /*9240*/  BSSY B0, `(.L_x_186) ;  /* 0x000002b000007945 */ /* 0x000fe80003800000 */
[----:B------:R-:W-:Y:S05]  /*9250*/  @!P0 BRA `(.L_x_187) ;  /* 0x0000000000a48947 */ /* 0x000fea0003800000 */
[----:B------:R-:W-:-:S04]  /*9260*/  LOP3.LUT R4, R4, 0x2, RZ, 0xfc, !PT ;  /* 0x0000000204047812 */ /* 0x000fc800078efcff */
[----:B------:R-:W-:-:S13]  /*9270*/  ISETP.NE.AND P0, PT, R4, 0x3, PT ;  /* 0x000000030400780c */ /* 0x000fda0003f05270 */
[----:B------:R-:W-:Y:S05]  /*9280*/  @!P0 BRA `(.L_x_188) ;  /* 0x0000000000048947 */ /* 0x000fea0003800000 */
[----:B------:R-:W-:Y:S01]  /*9290*/  BPT.TRAP 0x1 ;  /* 0x000000040000795c */ /* 0x000fe20000300000 */
.L_x_188:
[----:B------:R-:W0:Y:S01]  /*92a0*/  S2R R3, SR_CgaCtaId ;  /* 0x0000000000037919 */ /* 0x000e220000008800 */
[----:B------:R-:W-:Y:S02]  /*92b0*/  MOV R0, 0x400 ;  /* 0x0000040000007802 */ /* 0x000fe40000000f00 */
[----:B------:R-:W-:Y:S02]  /*92c0*/  SHF.L.U32 R2, R14, 0x1f, RZ ;  /* 0x0000001f0e027819 */ /* 0x000fe400000006ff */
[----:B0-----:R-:W-:-:S05]  /*92d0*/  LEA R0, R3, R0, 0x18 ;  /* 0x0000000003007211 */ /* 0x001fca00078ec0ff */
[----:B------:R-:W-:-:S04]  /*92e0*/  VIADD R0, R0, 0x20 ;  /* 0x0000002000007836 */ /* 0x000fc80000000000 */
[C---:B------:R-:W-:Y:S02]  /*92f0*/  IMAD R5, R13.reuse, 0x8, R0 ;  /* 0x000000080d057824 */ /* 0x040fe400078e0200 */
[----:B------:R-:W-:Y:S02]  /*9300*/  VIADD R13, R13, 0x1 ;  /* 0x000000010d0d7836 */ /* 0x000fe40000000000 */
[----:B------:R-:W0:Y:S03]  /*9310*/  SYNCS.PHASECHK.TRANS64.TRYWAIT P0, [R5+URZ], R2 ;  /* 0x00000002050075a7 */ /* 0x000e26000800017f */
[----:B------:R-:W-:-:S04]  /*9320*/  ISETP.NE.AND P1, PT, R13, 0x4, PT ;  /* 0x000000040d00780c */ /* 0x000fc80003f25270 */
[----:B------:R-:W-:Y:S02]  /*9330*/  SEL R3, RZ, 0x1, P1 ;  /* 0x00000001ff037807 */ /* 0x000fe40000800000 */
[----:B------:R-:W-:Y:S02]  /*9340*/  SEL R13, R13, RZ, P1 ;  /* 0x000000ff0d0d7207 */ /* 0x000fe40000800000 */
[----:B------:R-:W-:-:S03]  /*9350*/  LOP3.LUT R14, R14, R3, RZ, 0x3c, !PT ;  /* 0x000000030e0e7212 */ /* 0x000fc600078e3cff */
[----:B------:R-:W-:Y:S01]  /*9360*/  IMAD R7, R13, 0x8, R0 ;  /* 0x000000080d077824 */ /* 0x000fe200078e0200 */
[----:B------:R-:W-:Y:S01]  /*9370*/  SHF.L.U32 R4, R14, 0x1f, RZ ;  /* 0x0000001f0e047819 */ /* 0x000fe200000006ff */
[----:B0-----:R-:W-:Y:S06]  /*9380*/  @!P0 BRA `(.L_x_189) ;  /* 0x0000000000e48947 */ /* 0x001fec0003800000 */
.L_x_200:
[----:B------:R-:W1:Y:S01]  /*9390*/  SYNCS.PHASECHK.TRANS64.TRYWAIT P0, [R7+URZ], R4 ;  /* 0x00000004070075a7 */ /* 0x000e62000800017f */
[----:B0-----:R-:W-:-:S05]  /*93a0*/  VIADD R2, R13, 0x1 ;  /* 0x000000010d027836 */ /* 0x001fca0000000000 */
[----:B------:R-:W-:-:S04]  /*93b0*/  ISETP.NE.AND P1, PT, R2, 0x4, PT ;  /* 0x000000040200780c */ /* 0x000fc80003f25270 */
[----:B------:R-:W-:Y:S02]  /*93c0*/  SEL R3, RZ, 0x1, P1 ;  /* 0x00000001ff037807 */ /* 0x000fe40000800000 */
[----:B------:R-:W-:Y:S02]  /*93d0*/  SEL R9, R2, RZ, P1 ;  /* 0x000000ff02097207 */ /* 0x000fe40000800000 */
[----:B------:R-:W-:-:S03]  /*93e0*/  LOP3.LUT R11, R14, R3, RZ, 0x3c, !PT ;  /* 0x000000030e0b7212 */ /* 0x000fc600078e3cff */
[----:B------:R-:W-:Y:S01]  /*93f0*/  IMAD R6, R9, 0x8, R0 ;  /* 0x0000000809067824 */ /* 0x000fe200078e0200 */
[----:B------:R-:W-:Y:S01]  /*9400*/  SHF.L.U32 R5, R11, 0x1f, RZ ;  /* 0x0000001f0b057819 */ /* 0x000fe200000006ff */
[----:B-1----:R-:W-:Y:S06]  /*9410*/  @!P0 BRA `(.L_x_190) ;  /* 0x0000000000d48947 */ /* 0x002fec0003800000 */
.L_x_201:
[----:B------:R-:W1:Y:S01]  /*9420*/  SYNCS.PHASECHK.TRANS64.TRYWAIT P0, [R6+URZ], R5 ;  /* 0x00000005060075a7 */ /* 0x000e62000800017f */
[----:B------:R-:W-:-:S05]  /*9430*/  VIADD R2, R9, 0x1 ;  /* 0x0000000109027836 */ /* 0x000fca0000000000 */
[----:B------:R-:W-:-:S04]  /*9440*/  ISETP.NE.AND P1, PT, R2, 0x4, PT ;  /* 0x000000040200780c */ /* 0x000fc80003f25270 */
[----:B0-----:R-:W-:Y:S02]  /*9450*/  SEL R4, RZ, 0x1, P1 ;  /* 0x00000001ff047807 */ /* 0x001fe40000800000 */
[----:B------:R-:W-:Y:S02]  /*9460*/  SEL R3, R2, RZ, P1 ;  /* 0x000000ff02037207 */ /* 0x000fe40000800000 */
[----:B------:R-:W-:Y:S01]  /*9470*/  LOP3.LUT R4, R11, R4, RZ, 0x3c, !PT ;  /* 0x000000040b047212 */ /* 0x000fe200078e3cff */
[----:B-1----:R-:W-:Y:S06]  /*9480*/  @!P0 BRA `(.L_x_191) ;  /* 0x0000000000cc8947 */ /* 0x002fec0003800000 */
.L_x_202:
[----:B------:R-:W-:Y:S01]  /*9490*/  IMAD R3, R3, 0x8, R0 ;  /* 0x0000000803037824 */ /* 0x000fe200078e0200 */
[----:B------:R-:W-:-:S07]  /*94a0*/  SHF.L.U32 R0, R4, 0x1f, RZ ;  /* 0x0000001f04007819 */ /* 0x000fce00000006ff */
.L_x_192:
[----:B-1----:R1:W2:Y:S02]  /*94b0*/  SYNCS.PHASECHK.TRANS64.TRYWAIT P0, [R3+URZ], R0 ;  /* 0x00000000030075a7 */ /* 0x0022a4000800017f */
[----:B--2---:R-:W-:Y:S05]  /*94c0*/  @!P0 NANOSLEEP.SYNCS 0x989680 ;  /* 0x009896800000895d */ /* 0x004fea0003900000 */
[----:B------:R-:W2:Y:S02]  /*94d0*/  @!P0 SYNCS.PHASECHK.TRANS64 P0, [R3+URZ], R0 ;  /* 0x00000000030085a7 */ /* 0x000ea4000800007f */
[----:B--2---:R-:W-:Y:S05]  /*94e0*/  @!P0 BRA `(.L_x_192) ;  /* 0xfffffffc00f08947 */ /* 0x004fea000383ffff */
.L_x_187:
[----:B------:R-:W-:Y:S05]  /*94f0*/  BSYNC B0 ;  /* 0x0000000000007941 */ /* 0x000fea0003800000 */
.L_x_186:
[----:B------:R-:W-:Y:S05]  /*9500*/  EXIT ;  /* 0x000000000000794d */ /* 0x000fea0003800000 */
.L_x_21:
[----:B-1----:R-:W-:-:S04]  /*9510*/  IMAD.U32 R13, RZ, RZ, UR6 ;  /* 0x00000006ff0d7e24 */ /* 0x002fc8000f8e00ff */
[----:B------:R1:W4:Y:S03]  /*9520*/  SYNCS.PHASECHK.TRANS64.TRYWAIT P0, [R13+URZ], R12 ;  /* 0x0000000c0d0075a7 */ /* 0x000326000800017f */
[----:B----4-:R-:W-:Y:S05]  /*9530*/  @!P0 NANOSLEEP.SYNCS 0x989680 ;  /* 0x009896800000895d */ /* 0x010fea0003900000 */
[----:B------:R-:W4:Y:S02]  /*9540*/  @!P0 SYNCS.PHASECHK.TRANS64 P0, [R13+URZ], R12 ;  /* 0x0000000c0d0085a7 */ /* 0x000f24000800007f */
[----:B----4-:R-:W-:Y:S05]  /*9550*/  @!P0 BRA `(.L_x_21) ;  /* 0xfffffffc00ec8947 */ /* 0x010fea000383ffff */
[----:B------:R-:W-:Y:S05]  /*9560*/  BRA `(.L_x_20) ;  /* 0xffffff8000a47947 */ /* 0x000fea000383ffff */
.L_x_27:
[----:B-1----:R-:W-:-:S04]  /*9570*/  IMAD.U32 R145, RZ, RZ, UR12 ;  /* 0x0000000cff917e24 */ /* 0x002fc8000f8e00ff */
[----:B------:R1:W4:Y:S03]  /*9580*/  SYNCS.PHASECHK.TRANS64.TRYWAIT P0, [R145+URZ], R140 ;  /* 0x0000008c910075a7 */ /* 0x000326000800017f */
[----:B----4-:R-:W-:Y:S05]  /*9590*/  @!P0 NANOSLEEP.SYNCS 0x989680 ;  /* 0x009896800000895d */ /* 0x010fea0003900000 */
[----:B------:R-:W4:Y:S02]  /*95a0*/  @!P0 SYNCS.PHASECHK.TRANS64 P0, [R145+URZ], R140 ;  /* 0x0000008c910085a7 */ /* 0x000f24000800007f */
[----:B----4-:R-:W-:Y:S05]  /*95b0*/  @!P0 BRA `(.L_x_27) ;  /* 0xfffffffc00ec8947 */ /* 0x010fea000383ffff */
[----:B------:R-:W-:Y:S05]  /*95c0*/  BRA `(.L_x_26) ;  /* 0xffffff8c00187947 */ /* 0x000fea000383ffff */
.L_x_174:
[----:B------:R-:W-:Y:S01]  /*95d0*/  BSSY B1, `(.L_x_193) ;  /* 0x0000006000017945 */ /* 0x000fe20003800000 */
[----:B------:R-:W-:-:S07]  /*95e0*/  IMAD.MOV.U32 R5, RZ, RZ, -0x1 ;  /* 0xffffffffff057424 */ /* 0x000fce00078e00ff */
[----:B------:R-:W-:Y:S05]  /*95f0*/  WARPSYNC.COLLECTIVE R5, `(.L_x_194) ;  /* 0x00000000050c7348 */ /* 0x000fea0003c00000 */
[----:B------:R-:W-:Y:S02]  /*9600*/  ELECT P0, UR62, PT ;  /* 0x00000000003e782f */ /* 0x000fe40003800000 */
[----:B------:R-:W-:Y:S01]  /*9610*/  MOV R5, UR62 ;  /* 0x0000003e00057c02 */ /* 0x000fe20008000f00 */
[----:B------:R-:W-:Y:S10]  /*9620*/  ENDCOLLECTIVE ;  /* 0x000000000000791b */ /* 0x000ff40003800000 */
.L_x_194:
[----:B------:R-:W-:Y:S05]  /*9630*/  BSYNC B1 ;  /* 0x0000000000017941 */ /* 0x000fea0003800000 */
.L_x_193:
[----:B------:R-:W-:Y:S05]  /*9640*/  BRA `(.L_x_195) ;  /* 0xfffffff000447947 */ /* 0x000fea000383ffff */
.L_x_177:
[----:B-1----:R1:W2:Y:S02]  /*9650*/  SYNCS.PHASECHK.TRANS64.TRYWAIT P0, [R19+URZ+0x20], R8 ;  /* 0x00002008130075a7 */ /* 0x0022a4000800017f */
[----:B--2---:R-:W-:Y:S05]  /*9660*/  @!P0 NANOSLEEP.SYNCS 0x989680 ;  /* 0x009896800000895d */ /* 0x004fea0003900000 */
[----:B------:R-:W2:Y:S02]  /*9670*/  @!P0 SYNCS.PHASECHK.TRANS64 P0, [R19+URZ+0x20], R8 ;  /* 0x00002008130085a7 */ /* 0x000ea4000800007f */
[----:B--2---:R-:W-:Y:S05]  /*9680*/  @!P0 BRA `(.L_x_177) ;  /* 0xfffffffc00f08947 */ /* 0x004fea000383ffff */
[----:B------:R-:W-:Y:S05]  /*9690*/  BRA `(.L_x_196) ;  /* 0xfffffff0007c7947 */ /* 0x000fea000383ffff */
.L_x_185:
[----:B------:R-:W-:Y:S01]  /*96a0*/  BSSY B0, `(.L_x_197) ;  /* 0x0000006000007945 */ /* 0x000fe20003800000 */
[----:B------:R-:W-:-:S07]  /*96b0*/  IMAD.MOV.U32 R5, RZ, RZ, -0x1 ;  /* 0xffffffffff057424 */ /* 0x000fce00078e00ff */
[----:B------:R-:W-:Y:S05]  /*96c0*/  WARPSYNC.COLLECTIVE R5, `(.L_x_198) ;  /* 0x00000000050c7348 */ /* 0x000fea0003c00000 */
[----:B------:R-:W-:Y:S02]  /*96d0*/  ELECT P0, UR62, PT ;  /* 0x00000000003e782f */ /* 0x000fe40003800000 */
[----:B------:R-:W-:Y:S01]  /*96e0*/  MOV R5, UR62 ;  /* 0x0000003e00057c02 */ /* 0x000fe20008000f00 */
[----:B------:R-:W-:Y:S10]  /*96f0*/  ENDCOLLECTIVE ;  /* 0x000000000000791b */ /* 0x000ff40003800000 */
.L_x_198:
[----:B------:R-:W-:Y:S05]  /*9700*/  BSYNC B0 ;  /* 0x0000000000007941 */ /* 0x000fea0003800000 */
.L_x_197:
[----:B------:R-:W-:Y:S05]  /*9710*/  BRA `(.L_x_199) ;  /* 0xfffffff800c87947 */ /* 0x000fea000383ffff */
.L_x_189:
[----:B0-----:R0:W1:Y:S02]  /*9720*/  SYNCS.PHASECHK.TRANS64.TRYWAIT P0, [R5+URZ], R2 ;  /* 0x00000002050075a7 */ /* 0x001064000800017f */
[----:B-1----:R-:W-:Y:S05]  /*9730*/  @!P0 NANOSLEEP.SYNCS 0x989680 ;  /* 0x009896800000895d */ /* 0x002fea0003900000 */
[----:B------:R-:W1:Y:S02]  /*9740*/  @!P0 SYNCS.PHASECHK.TRANS64 P0, [R5+URZ], R2 ;  /* 0x00000002050085a7 */ /* 0x000e64000800007f */
[----:B-1----:R-:W-:Y:S05]  /*9750*/  @!P0 BRA `(.L_x_189) ;  /* 0xfffffffc00f08947 */ /* 0x002fea000383ffff */
[----:B------:R-:W-:Y:S05]  /*9760*/  BRA `(.L_x_200) ;  /* 0xfffffffc00087947 */ /* 0x000fea000383ffff */
.L_x_190:
[----:B0-----:R0:W1:Y:S02]  /*9770*/  SYNCS.PHASECHK.TRANS64.TRYWAIT P0, [R7+URZ], R4 ;  /* 0x00000004070075a7 */ /* 0x001064000800017f */
[----:B-1----:R-:W-:Y:S05]  /*9780*/  @!P0 NANOSLEEP.SYNCS 0x989680 ;  /* 0x009896800000895d */ /* 0x002fea0003900000 */
[----:B------:R-:W1:Y:S02]  /*9790*/  @!P0 SYNCS.PHASECHK.TRANS64 P0, [R7+URZ], R4 ;  /* 0x00000004070085a7 */ /* 0x000e64000800007f */
[----:B-1----:R-:W-:Y:S05]  /*97a0*/  @!P0 BRA `(.L_x_190) ;  /* 0xfffffffc00f08947 */ /* 0x002fea000383ffff */
[----:B------:R-:W-:Y:S05]  /*97b0*/  BRA `(.L_x_201) ;  /* 0xfffffffc00187947 */ /* 0x000fea000383ffff */
.L_x_191:
[----:B0-----:R0:W1:Y:S02]  /*97c0*/  SYNCS.PHASECHK.TRANS64.TRYWAIT P0, [R6+URZ], R5 ;  /* 0x00000005060075a7 */ /* 0x001064000800017f */
[----:B-1----:R-:W-:Y:S05]  /*97d0*/  @!P0 NANOSLEEP.SYNCS 0x989680 ;  /* 0x009896800000895d */ /* 0x002fea0003900000 */
[----:B------:R-:W1:Y:S02]  /*97e0*/  @!P0 SYNCS.PHASECHK.TRANS64 P0, [R6+URZ], R5 ;  /* 0x00000005060085a7 */ /* 0x000e64000800007f */
[----:B-1----:R-:W-:Y:S05]  /*97f0*/  @!P0 BRA `(.L_x_191) ;  /* 0xfffffffc00f08947 */ /* 0x002fea000383ffff */
[----:B------:R-:W-:Y:S05]  /*9800*/  BRA `(.L_x_202) ;  /* 0xfffffffc00207947 */ /* 0x000fea000383ffff */
.L_x_203:
[----:B------:R-:W-:-:S00]  /*9810*/  BRA `(.L_x_203) ;  /* 0xfffffffc00fc7947 */ /* 0x000fc0000383ffff */
[----:B------:R-:W-:-:S00]  /*9820*/  NOP ;  /* 0x0000000000007918 */ /* 0x000fc00000000000 */
        /* <DEDUP_REMOVED lines=13> */
.L_x_204:


//--------------------- .nv.shared._ZN7cutlass13device_kernelINS_4gemm6kernel13GemmUniversalIN4cute5tupleIJiiiiEEENS1_10collective13CollectiveMmaINS1_37MainloopSm90TmaGmmaWarpSpecializedFP8ILi4ENS5_IJNS4_1CILi2EEENSA_ILi1EEESC_EEENS1_35KernelTmaWarpSpecializedCooperativeEEENS5_IJNSA_ILi128EEESG_SG_EEENS_12float_e4m3_tENS5_IJlSC_lEEESI_SJ_NS4_8TiledMMAINS4_8MMA_AtomIJNS4_4SM904GMMA31MMA_64x128x32_F32E4M3E4M3_SS_TNILNSN_7ScaleInE1ELSP_1EEEEEENS4_6LayoutISD_NS5_IJSC_NSA_ILi0EEEST_EEEEENS5_IJNS4_10UnderscoreESW_SW_EEEEENS4_13SM90_TMA_LOADENS4_14ComposedLayoutINS4_7SwizzleILi3ELi4ELi3EEENS4_18smem_ptr_flag_bitsILi8EEENSS_INS5_IJNSA_ILi8EEESG_EEENS5_IJSG_SC_EEEEEEEvNS4_8identityENS4_23SM90_TMA_LOAD_MULTICASTES19_vS1A_EENS_8epilogue10collective6detail29Sm90TmaWarpSpecializedAdapterINS1E_15DefaultEpilogueISI_SJ_SJ_NS1D_6thread17LinearCombinationISI_Li1EffLNS1I_9ScaleType4KindE0ELNS_15FloatRoundStyleE2ESI_EENS1_15EpilogueDefaultEEEEEvvEEEEvNT_6ParamsE --------------------------
	.section	.nv.shared._ZN7cutlass13device_kernelINS_4gemm6kernel13GemmUniversalIN4cute5tupleIJiiiiEEENS1_10collective13CollectiveMmaINS1_37MainloopSm90TmaGmmaWarpSpecializedFP8ILi4ENS5_IJNS4_1CILi2EEENSA_ILi1EEESC_EEENS1_35KernelTmaWarpSpecializedCooperativeEEENS5_IJNSA_ILi128EEESG_SG_EEENS_12float_e4m3_tENS5_IJlSC_lEEESI_SJ_NS4_8TiledMMAINS4_8MMA_AtomIJNS4_4SM904GMMA31MMA_64x128x32_F32E4M3E4M3_SS_TNILNSN_7ScaleInE1ELSP_1EEEEEENS4_6LayoutISD_NS5_IJSC_NSA_ILi0EEEST_EEEEENS5_IJNS4_10UnderscoreESW_SW_EEEEENS4_13SM90_TMA_LOADENS4_14ComposedLayoutINS4_7SwizzleILi3ELi4ELi3EEENS4_18smem_ptr_flag_bitsILi8EEENSS_INS5_IJNSA_ILi8EEESG_EEENS5_IJSG_SC_EEEEEEEvNS4_8identityENS4_23SM90_TMA_LOAD_MULTICASTES19_vS1A_EENS_8epilogue10collective6detail29Sm90TmaWarpSpecializedAdapterINS1E_15DefaultEpilogueISI_SJ_SJ_NS1D_6thread17LinearCombinationISI_Li1EffLNS1I_9ScaleType4KindE0ELNS_15FloatRoundStyleE2ESI_EENS1_15EpilogueDefaultEEEEEvvEEEEvNT_6ParamsE,"aw",@nobits
	.sectionflags	@""
	.align	16
	.zero		1024


//--------------------- .nv.shared.reserved.0     --------------------------
	.section	.nv.shared.reserved.0,"aw",@nobits
	.weak		__nv_reservedSMEM_offset_0_alias
	.size		__nv_reservedSMEM_offset_0_alias, 0, 0
	.other		__nv_reservedSMEM_offset_0_alias,@"STO_CUDA_RESERVED_SHARED STV_DEFAULT"
__nv_reservedSMEM_offset_0_alias:
	.zero		0


//--------------------- .nv.global                --------------------------
	.section	.nv.global,"aw",@nobits
.nv.global:
	.type		_ZN39_INTERNAL_903c92db_4_k_cu_9cc2ad9b_57214cute1_E,@object
	.size		_ZN39_INTERNAL_903c92db_4_k_cu_9cc2ad9b_57214cute1_E,(_ZN39_INTERNAL_903c92db_4_k_cu_9cc2ad9b_57214cuda3std3__45__cpo6cbeginE - _ZN39_INTERNAL_903c92db_4_k_cu_9cc2ad9b_57214cute1_E)
_ZN39_INTERNAL_903c92db_4_k_cu_9cc2ad9b_57214cute1_E:
	.zero		1
	.type		_ZN39_INTERNAL_903c92db_4_k_cu_9cc2ad9b_57214cuda3std3__45__cpo6cbeginE,@object
	.size		_ZN39_INTERNAL_903c92db_4_k_cu_9cc2ad9b_57214cuda3std3__45__cpo6cbeginE,(_ZN39_INTERNAL_903c92db_4_k_cu_9cc2ad9b_57214cuda3std3__48in_placeE - _ZN39_INTERNAL_903c92db_4_k_cu_9cc2ad9b_57214cuda3std3__45__cpo6cbeginE)
_ZN39_INTERNAL_903c92db_4_k_cu_9cc2ad9b_57214cuda3std3__45__cpo6cbeginE:
	.zero		1
	.type		_ZN39_INTERNAL_903c92db_4_k_cu_9cc2ad9b_57214cuda3std3__48in_placeE,@object
	.size		_ZN39_INTERNAL_903c92db_4_k_cu_9cc2ad9b_57214cuda3std3__48in_placeE,(_ZN39_INTERNAL_903c92db_4_k_cu_9cc2ad9b_57214cuda3std6ranges3__45__cpo9iter_moveE - _ZN39_INTERNAL_903c92db_4_k_cu_9cc2ad9b_57214cuda3std3__48in_placeE)
_ZN39_INTERNAL_903c92db_4_k_cu_9cc2ad9b_57214cuda3std3__48in_placeE:
	.zero		1
	.type		_ZN39_INTERNAL_903c92db_4_k_cu_9cc2ad9b_57214cuda3std6ranges3__45__cpo9iter_moveE,@object
	.size		_ZN39_INTERNAL_903c92db_4_k_cu_9cc2ad9b_57214cuda3std6ranges3__45__cpo9iter_moveE,(_ZN39_INTERNAL_903c92db_4_k_cu_9cc2ad9b_57214cuda3std3__45__cpo5beginE - _ZN39_INTERNAL_903c92db_4_k_cu_9cc2ad9b_57214cuda3std6ranges3__45__cpo9iter_moveE)
_ZN39_INTERNAL_903c92db_4_k_cu_9cc2ad9b_57214cuda3std6ranges3__45__cpo9iter_moveE:
	.zero		1
	.type		_ZN39_INTERNAL_903c92db_4_k_cu_9cc2ad9b_57214cuda3std3__45__cpo5beginE,@object
	.size		_ZN39_INTERNAL_903c92db_4_k_cu_9cc2ad9b_57214cuda3std3__45__cpo5beginE,(_ZN39_INTERNAL_903c92db_4_k_cu_9cc2ad9b_57214cuda3std3__441_GLOBAL__N__903c92db_4_k_cu_9cc2ad9b_57216ignoreE - _ZN39_INTERNAL_903c92db_4_k_cu_9cc2ad9b_57214cuda3std3__45__cpo5beginE)
_ZN39_INTERNAL_903c92db_4_k_cu_9cc2ad9b_57214cuda3std3__45__cpo5beginE:
	.zero		1
	.type		_ZN39_INTERNAL_903c92db_4_k_cu_9cc2ad9b_57214cuda3std3__441_GLOBAL__N__903c92db_4_k_cu_9cc2ad9b_57216ignoreE,@object
	.size		_ZN39_INTERNAL_903c92db_4_k_cu_9cc2ad9b_57214cuda3std3__441_GLOBAL__N__903c92db_4_k_cu_9cc2ad9b_57216ignoreE,(_ZN39_INTERNAL_903c92db_4_k_cu_9cc2ad9b_57214cute7productE - _ZN39_INTERNAL_903c92db_4_k_cu_9cc2ad9b_57214cuda3std3__441_GLOBAL__N__903c92db_4_k_cu_9cc2ad9b_57216ignoreE)
_ZN39_INTERNAL_903c92db_4_k_cu_9cc2ad9b_57214cuda3std3__441_GLOBAL__N__903c92db_4_k_cu_9cc2ad9b_57216ignoreE:
	.zero		1
	.type		_ZN39_INTERNAL_903c92db_4_k_cu_9cc2ad9b_57214cute7productE,@object
	.size		_ZN39_INTERNAL_903c92db_4_k_cu_9cc2ad9b_57214cute7productE,(_ZN39_INTERNAL_903c92db_4_k_cu_9cc2ad9b_57214cuda3std3__45__cpo3endE - _ZN39_INTERNAL_903c92db_4_k_cu_9cc2ad9b_57214cute7productE)
_ZN39_INTERNAL_903c92db_4_k_cu_9cc2ad9b_57214cute7productE:
	.zero		1
	.type		_ZN39_INTERNAL_903c92db_4_k_cu_9cc2ad9b_57214cuda3std3__45__cpo3endE,@object
	.size		_ZN39_INTERNAL_903c92db_4_k_cu_9cc2ad9b_57214cuda3std3__45__cpo3endE,(_ZN39_INTERNAL_903c92db_4_k_cu_9cc2ad9b_57214cuda3std3__419piecewise_constructE - _ZN39_INTERNAL_903c92db_4_k_cu_9cc2ad9b_57214cuda3std3__45__cpo3endE)
_ZN39_INTERNAL_903c92db_4_k_cu_9cc2ad9b_57214cuda3std3__45__cpo3endE:
	.zero		1
	.type		_ZN39_INTERNAL_903c92db_4_k_cu_9cc2ad9b_57214cuda3std3__419piecewise_constructE,@object
	.size		_ZN39_INTERNAL_903c92db_4_k_cu_9cc2ad9b_57214cuda3std3__419piecewise_constructE,(_ZN39_INTERNAL_903c92db_4_k_cu_9cc2ad9b_57214cuda3std3__45__cpo4cendE - _ZN39_INTERNAL_903c92db_4_k_cu_9cc2ad9b_57214cuda3std3__419piecewise_constructE)
_ZN39_INTERNAL_903c92db_4_k_cu_9cc2ad9b_57214cuda3std3__419piecewise_constructE:
	.zero		1
	.type		_ZN39_INTERNAL_903c92db_4_k_cu_9cc2ad9b_57214cuda3std3__45__cpo4cendE,@object
	.size		_ZN39_INTERNAL_903c92db_4_k_cu_9cc2ad9b_57214cuda3std3__45__cpo4cendE,(_ZN39_INTERNAL_903c92db_4_k_cu_9cc2ad9b_57214cuda3std6ranges3__45__cpo4swapE - _ZN39_INTERNAL_903c92db_4_k_cu_9cc2ad9b_57214cuda3std3__45__cpo4cendE)
_ZN39_INTERNAL_903c92db_4_k_cu_9cc2ad9b_57214cuda3std3__45__cpo4cendE:
	.zero		1
	.type		_ZN39_INTERNAL_903c92db_4_k_cu_9cc2ad9b_57214cuda3std6ranges3__45__cpo4swapE,@object
	.size		_ZN39_INTERNAL_903c92db_4_k_cu_9cc2ad9b_57214cuda3std6ranges3__45__cpo4swapE,(.L_7 - _ZN39_INTERNAL_903c92db_4_k_cu_9cc2ad9b_57214cuda3std6ranges3__45__cpo4swapE)
_ZN39_INTERNAL_903c92db_4_k_cu_9cc2ad9b_57214cuda3std6ranges3__45__cpo4swapE:
	.zero		1
.L_7:


//--------------------- .nv.constant0._ZN7cutlass13device_kernelINS_4gemm6kernel13GemmUniversalIN4cute5tupleIJiiiiEEENS1_10collective13CollectiveMmaINS1_37MainloopSm90TmaGmmaWarpSpecializedFP8ILi4ENS5_IJNS4_1CILi2EEENSA_ILi1EEESC_EEENS1_35KernelTmaWarpSpecializedCooperativeEEENS5_IJNSA_ILi128EEESG_SG_EEENS_12float_e4m3_tENS5_IJlSC_lEEESI_SJ_NS4_8TiledMMAINS4_8MMA_AtomIJNS4_4SM904GMMA31MMA_64x128x32_F32E4M3E4M3_SS_TNILNSN_7ScaleInE1ELSP_1EEEEEENS4_6LayoutISD_NS5_IJSC_NSA_ILi0EEEST_EEEEENS5_IJNS4_10UnderscoreESW_SW_EEEEENS4_13SM90_TMA_LOADENS4_14ComposedLayoutINS4_7SwizzleILi3ELi4ELi3EEENS4_18smem_ptr_flag_bitsILi8EEENSS_INS5_IJNSA_ILi8EEESG_EEENS5_IJSG_SC_EEEEEEEvNS4_8identityENS4_23SM90_TMA_LOAD_MULTICASTES19_vS1A_EENS_8epilogue10collective6detail29Sm90TmaWarpSpecializedAdapterINS1E_15DefaultEpilogueISI_SJ_SJ_NS1D_6thread17LinearCombinationISI_Li1EffLNS1I_9ScaleType4KindE0ELNS_15FloatRoundStyleE2ESI_EENS1_15EpilogueDefaultEEEEEvvEEEEvNT_6ParamsE --------------------------
	.section	.nv.constant0._ZN7cutlass13device_kernelINS_4gemm6kernel13GemmUniversalIN4cute5tupleIJiiiiEEENS1_10collective13CollectiveMmaINS1_37MainloopSm90TmaGmmaWarpSpecializedFP8ILi4ENS5_IJNS4_1CILi2EEENSA_ILi1EEESC_EEENS1_35KernelTmaWarpSpecializedCooperativeEEENS5_IJNSA_ILi128EEESG_SG_EEENS_12float_e4m3_tENS5_IJlSC_lEEESI_SJ_NS4_8TiledMMAINS4_8MMA_AtomIJNS4_4SM904GMMA31MMA_64x128x32_F32E4M3E4M3_SS_TNILNSN_7ScaleInE1ELSP_1EEEEEENS4_6LayoutISD_NS5_IJSC_NSA_ILi0EEEST_EEEEENS5_IJNS4_10UnderscoreESW_SW_EEEEENS4_13SM90_TMA_LOADENS4_14ComposedLayoutINS4_7SwizzleILi3ELi4ELi3EEENS4_18smem_ptr_flag_bitsILi8EEENSS_INS5_IJNSA_ILi8EEESG_EEENS5_IJSG_SC_EEEEEEEvNS4_8identityENS4_23SM90_TMA_LOAD_MULTICASTES19_vS1A_EENS_8epilogue10collective6detail29Sm90TmaWarpSpecializedAdapterINS1E_15DefaultEpilogueISI_SJ_SJ_NS1D_6thread17LinearCombinationISI_Li1EffLNS1I_9ScaleType4KindE0ELNS_15FloatRoundStyleE2ESI_EENS1_15EpilogueDefaultEEEEEvvEEEEvNT_6ParamsE,"a",@progbits
	.sectionflags	@""
	.align	4
.nv.constant0._ZN7cutlass13device_kernelINS_4gemm6kernel13GemmUniversalIN4cute5tupleIJiiiiEEENS1_10collective13CollectiveMmaINS1_37MainloopSm90TmaGmmaWarpSpecializedFP8ILi4ENS5_IJNS4_1CILi2EEENSA_ILi1EEESC_EEENS1_35KernelTmaWarpSpecializedCooperativeEEENS5_IJNSA_ILi128EEESG_SG_EEENS_12float_e4m3_tENS5_IJlSC_lEEESI_SJ_NS4_8TiledMMAINS4_8MMA_AtomIJNS4_4SM904GMMA31MMA_64x128x32_F32E4M3E4M3_SS_TNILNSN_7ScaleInE1ELSP_1EEEEEENS4_6LayoutISD_NS5_IJSC_NSA_ILi0EEEST_EEEEENS5_IJNS4_10UnderscoreESW_SW_EEEEENS4_13SM90_TMA_LOADENS4_14ComposedLayoutINS4_7SwizzleILi3ELi4ELi3EEENS4_18smem_ptr_flag_bitsILi8EEENSS_INS5_IJNSA_ILi8EEESG_EEENS5_IJSG_SC_EEEEEEEvNS4_8identityENS4_23SM90_TMA_LOAD_MULTICASTES19_vS1A_EENS_8epilogue10collective6detail29Sm90TmaWarpSpecializedAdapterINS1E_15DefaultEpilogueISI_SJ_SJ_NS1D_6thread17LinearCombinationISI_Li1EffLNS1I_9ScaleType4KindE0ELNS_15FloatRoundStyleE2ESI_EENS1_15EpilogueDefaultEEEEEvvEEEEvNT_6ParamsE:
	.zero		1664


//--------------------- SYMBOLS --------------------------

	.type		.nv.reservedSmem.offset0,@object
	.size		.nv.reservedSmem.offset0,0x4
